//
// Generated by NVIDIA NVVM Compiler
//
// Compiler Build ID: CL-36424714
// Cuda compilation tools, release 13.0, V13.0.88
// Based on NVVM 20.0.0
//

.version 9.0
.target sm_100
.address_size 64

	// .globl	_ZN6oscean13interpolation3gpu4cuda28trilinearInterpolationKernelEPKfPfiiiiiifffffff
// _ZZN6oscean13interpolation3gpu4cuda37trilinearInterpolationOptimizedKernelEPKfPfiiiiiifffffffE10sharedData has been demoted

.visible .entry _ZN6oscean13interpolation3gpu4cuda28trilinearInterpolationKernelEPKfPfiiiiiifffffff(
	.param .u64 .ptr .align 1 _ZN6oscean13interpolation3gpu4cuda28trilinearInterpolationKernelEPKfPfiiiiiifffffff_param_0,
	.param .u64 .ptr .align 1 _ZN6oscean13interpolation3gpu4cuda28trilinearInterpolationKernelEPKfPfiiiiiifffffff_param_1,
	.param .u32 _ZN6oscean13interpolation3gpu4cuda28trilinearInterpolationKernelEPKfPfiiiiiifffffff_param_2,
	.param .u32 _ZN6oscean13interpolation3gpu4cuda28trilinearInterpolationKernelEPKfPfiiiiiifffffff_param_3,
	.param .u32 _ZN6oscean13interpolation3gpu4cuda28trilinearInterpolationKernelEPKfPfiiiiiifffffff_param_4,
	.param .u32 _ZN6oscean13interpolation3gpu4cuda28trilinearInterpolationKernelEPKfPfiiiiiifffffff_param_5,
	.param .u32 _ZN6oscean13interpolation3gpu4cuda28trilinearInterpolationKernelEPKfPfiiiiiifffffff_param_6,
	.param .u32 _ZN6oscean13interpolation3gpu4cuda28trilinearInterpolationKernelEPKfPfiiiiiifffffff_param_7,
	.param .f32 _ZN6oscean13interpolation3gpu4cuda28trilinearInterpolationKernelEPKfPfiiiiiifffffff_param_8,
	.param .f32 _ZN6oscean13interpolation3gpu4cuda28trilinearInterpolationKernelEPKfPfiiiiiifffffff_param_9,
	.param .f32 _ZN6oscean13interpolation3gpu4cuda28trilinearInterpolationKernelEPKfPfiiiiiifffffff_param_10,
	.param .f32 _ZN6oscean13interpolation3gpu4cuda28trilinearInterpolationKernelEPKfPfiiiiiifffffff_param_11,
	.param .f32 _ZN6oscean13interpolation3gpu4cuda28trilinearInterpolationKernelEPKfPfiiiiiifffffff_param_12,
	.param .f32 _ZN6oscean13interpolation3gpu4cuda28trilinearInterpolationKernelEPKfPfiiiiiifffffff_param_13,
	.param .f32 _ZN6oscean13interpolation3gpu4cuda28trilinearInterpolationKernelEPKfPfiiiiiifffffff_param_14
)
{
	.reg .pred 	%p<27>;
	.reg .b32 	%r<55>;
	.reg .b32 	%f<88>;
	.reg .b64 	%rd<23>;

	ld.param.u64 	%rd1, [_ZN6oscean13interpolation3gpu4cuda28trilinearInterpolationKernelEPKfPfiiiiiifffffff_param_0];
	ld.param.u64 	%rd2, [_ZN6oscean13interpolation3gpu4cuda28trilinearInterpolationKernelEPKfPfiiiiiifffffff_param_1];
	ld.param.u32 	%r7, [_ZN6oscean13interpolation3gpu4cuda28trilinearInterpolationKernelEPKfPfiiiiiifffffff_param_2];
	ld.param.u32 	%r8, [_ZN6oscean13interpolation3gpu4cuda28trilinearInterpolationKernelEPKfPfiiiiiifffffff_param_3];
	ld.param.u32 	%r9, [_ZN6oscean13interpolation3gpu4cuda28trilinearInterpolationKernelEPKfPfiiiiiifffffff_param_4];
	ld.param.u32 	%r10, [_ZN6oscean13interpolation3gpu4cuda28trilinearInterpolationKernelEPKfPfiiiiiifffffff_param_5];
	ld.param.u32 	%r13, [_ZN6oscean13interpolation3gpu4cuda28trilinearInterpolationKernelEPKfPfiiiiiifffffff_param_6];
	ld.param.u32 	%r12, [_ZN6oscean13interpolation3gpu4cuda28trilinearInterpolationKernelEPKfPfiiiiiifffffff_param_7];
	ld.param.f32 	%f6, [_ZN6oscean13interpolation3gpu4cuda28trilinearInterpolationKernelEPKfPfiiiiiifffffff_param_8];
	ld.param.f32 	%f7, [_ZN6oscean13interpolation3gpu4cuda28trilinearInterpolationKernelEPKfPfiiiiiifffffff_param_9];
	ld.param.f32 	%f8, [_ZN6oscean13interpolation3gpu4cuda28trilinearInterpolationKernelEPKfPfiiiiiifffffff_param_10];
	ld.param.f32 	%f9, [_ZN6oscean13interpolation3gpu4cuda28trilinearInterpolationKernelEPKfPfiiiiiifffffff_param_11];
	ld.param.f32 	%f10, [_ZN6oscean13interpolation3gpu4cuda28trilinearInterpolationKernelEPKfPfiiiiiifffffff_param_12];
	ld.param.f32 	%f11, [_ZN6oscean13interpolation3gpu4cuda28trilinearInterpolationKernelEPKfPfiiiiiifffffff_param_13];
	ld.param.f32 	%f87, [_ZN6oscean13interpolation3gpu4cuda28trilinearInterpolationKernelEPKfPfiiiiiifffffff_param_14];
	mov.u32 	%r14, %ctaid.x;
	mov.u32 	%r15, %ntid.x;
	mov.u32 	%r16, %tid.x;
	mad.lo.s32 	%r1, %r14, %r15, %r16;
	mov.u32 	%r17, %ctaid.y;
	mov.u32 	%r18, %ntid.y;
	mov.u32 	%r19, %tid.y;
	mad.lo.s32 	%r20, %r17, %r18, %r19;
	mov.u32 	%r21, %ctaid.z;
	mov.u32 	%r22, %ntid.z;
	mov.u32 	%r23, %tid.z;
	mad.lo.s32 	%r3, %r21, %r22, %r23;
	setp.ge.s32 	%p1, %r1, %r10;
	setp.ge.s32 	%p2, %r20, %r13;
	or.pred  	%p3, %p1, %p2;
	setp.ge.s32 	%p4, %r3, %r12;
	or.pred  	%p5, %p3, %p4;
	@%p5 bra 	$L__BB0_4;
	sub.f32 	%f13, %f7, %f6;
	cvt.rn.f32.s32 	%f14, %r1;
	mul.f32 	%f15, %f13, %f14;
	add.s32 	%r24, %r10, -1;
	cvt.rn.f32.s32 	%f16, %r24;
	div.rn.f32 	%f17, %f15, %f16;
	add.f32 	%f18, %f6, %f17;
	sub.f32 	%f19, %f9, %f8;
	cvt.rn.f32.u32 	%f20, %r20;
	mul.f32 	%f21, %f19, %f20;
	add.s32 	%r25, %r13, -1;
	cvt.rn.f32.u32 	%f22, %r25;
	div.rn.f32 	%f23, %f21, %f22;
	add.f32 	%f24, %f8, %f23;
	sub.f32 	%f25, %f11, %f10;
	cvt.rn.f32.u32 	%f26, %r3;
	mul.f32 	%f27, %f25, %f26;
	add.s32 	%r26, %r12, -1;
	cvt.rn.f32.u32 	%f28, %r26;
	div.rn.f32 	%f29, %f27, %f28;
	add.f32 	%f30, %f10, %f29;
	sub.f32 	%f31, %f18, %f6;
	div.rn.f32 	%f32, %f31, %f13;
	add.s32 	%r4, %r7, -1;
	cvt.rn.f32.s32 	%f33, %r4;
	mul.f32 	%f1, %f32, %f33;
	sub.f32 	%f34, %f24, %f8;
	div.rn.f32 	%f35, %f34, %f19;
	add.s32 	%r5, %r8, -1;
	cvt.rn.f32.s32 	%f36, %r5;
	mul.f32 	%f2, %f35, %f36;
	sub.f32 	%f37, %f30, %f10;
	div.rn.f32 	%f38, %f37, %f25;
	add.s32 	%r6, %r9, -1;
	cvt.rn.f32.s32 	%f39, %r6;
	mul.f32 	%f3, %f38, %f39;
	setp.lt.f32 	%p6, %f1, 0f00000000;
	setp.gt.f32 	%p7, %f1, %f33;
	or.pred  	%p8, %p6, %p7;
	setp.lt.f32 	%p9, %f2, 0f00000000;
	setp.gt.f32 	%p10, %f2, %f36;
	or.pred  	%p11, %p9, %p10;
	or.pred  	%p13, %p8, %p11;
	setp.lt.f32 	%p14, %f3, 0f00000000;
	setp.gt.f32 	%p15, %f3, %f39;
	or.pred  	%p16, %p14, %p15;
	or.pred  	%p18, %p13, %p16;
	@%p18 bra 	$L__BB0_3;
	cvta.to.global.u64 	%rd3, %rd1;
	cvt.rmi.s32.f32 	%r27, %f1;
	cvt.rmi.s32.f32 	%r28, %f2;
	cvt.rmi.s32.f32 	%r29, %f3;
	add.s32 	%r30, %r27, 1;
	min.s32 	%r31, %r30, %r4;
	add.s32 	%r32, %r28, 1;
	min.s32 	%r33, %r32, %r5;
	add.s32 	%r34, %r29, 1;
	min.s32 	%r35, %r34, %r6;
	cvt.rn.f32.s32 	%f40, %r27;
	sub.f32 	%f41, %f1, %f40;
	cvt.rn.f32.s32 	%f42, %r28;
	sub.f32 	%f43, %f2, %f42;
	cvt.rn.f32.s32 	%f44, %r29;
	sub.f32 	%f45, %f3, %f44;
	mul.lo.s32 	%r36, %r8, %r7;
	mul.lo.s32 	%r37, %r36, %r29;
	mul.lo.s32 	%r38, %r28, %r7;
	add.s32 	%r39, %r37, %r38;
	add.s32 	%r40, %r39, %r27;
	mul.wide.s32 	%rd4, %r40, 4;
	add.s64 	%rd5, %rd3, %rd4;
	ld.global.f32 	%f46, [%rd5];
	add.s32 	%r41, %r39, %r31;
	mul.wide.s32 	%rd6, %r41, 4;
	add.s64 	%rd7, %rd3, %rd6;
	ld.global.f32 	%f47, [%rd7];
	mul.lo.s32 	%r42, %r33, %r7;
	add.s32 	%r43, %r37, %r42;
	add.s32 	%r44, %r43, %r27;
	mul.wide.s32 	%rd8, %r44, 4;
	add.s64 	%rd9, %rd3, %rd8;
	ld.global.f32 	%f48, [%rd9];
	add.s32 	%r45, %r43, %r31;
	mul.wide.s32 	%rd10, %r45, 4;
	add.s64 	%rd11, %rd3, %rd10;
	ld.global.f32 	%f49, [%rd11];
	mul.lo.s32 	%r46, %r36, %r35;
	add.s32 	%r47, %r46, %r38;
	add.s32 	%r48, %r47, %r27;
	mul.wide.s32 	%rd12, %r48, 4;
	add.s64 	%rd13, %rd3, %rd12;
	ld.global.f32 	%f50, [%rd13];
	add.s32 	%r49, %r47, %r31;
	mul.wide.s32 	%rd14, %r49, 4;
	add.s64 	%rd15, %rd3, %rd14;
	ld.global.f32 	%f51, [%rd15];
	add.s32 	%r50, %r46, %r42;
	add.s32 	%r51, %r50, %r27;
	mul.wide.s32 	%rd16, %r51, 4;
	add.s64 	%rd17, %rd3, %rd16;
	ld.global.f32 	%f52, [%rd17];
	add.s32 	%r52, %r50, %r31;
	mul.wide.s32 	%rd18, %r52, 4;
	add.s64 	%rd19, %rd3, %rd18;
	ld.global.f32 	%f53, [%rd19];
	abs.f32 	%f54, %f46;
	setp.num.f32 	%p19, %f54, %f54;
	selp.f32 	%f55, %f46, %f87, %p19;
	abs.f32 	%f56, %f47;
	setp.num.f32 	%p20, %f56, %f56;
	selp.f32 	%f57, %f47, %f87, %p20;
	abs.f32 	%f58, %f48;
	setp.num.f32 	%p21, %f58, %f58;
	selp.f32 	%f59, %f48, %f87, %p21;
	abs.f32 	%f60, %f49;
	setp.num.f32 	%p22, %f60, %f60;
	selp.f32 	%f61, %f49, %f87, %p22;
	abs.f32 	%f62, %f50;
	setp.num.f32 	%p23, %f62, %f62;
	selp.f32 	%f63, %f50, %f87, %p23;
	abs.f32 	%f64, %f51;
	setp.num.f32 	%p24, %f64, %f64;
	selp.f32 	%f65, %f51, %f87, %p24;
	abs.f32 	%f66, %f52;
	setp.num.f32 	%p25, %f66, %f66;
	selp.f32 	%f67, %f52, %f87, %p25;
	abs.f32 	%f68, %f53;
	setp.num.f32 	%p26, %f68, %f68;
	selp.f32 	%f69, %f53, %f87, %p26;
	mov.f32 	%f70, 0f3F800000;
	sub.f32 	%f71, %f70, %f41;
	mul.f32 	%f72, %f41, %f57;
	fma.rn.f32 	%f73, %f71, %f55, %f72;
	mul.f32 	%f74, %f41, %f61;
	fma.rn.f32 	%f75, %f71, %f59, %f74;
	mul.f32 	%f76, %f41, %f65;
	fma.rn.f32 	%f77, %f71, %f63, %f76;
	mul.f32 	%f78, %f41, %f69;
	fma.rn.f32 	%f79, %f71, %f67, %f78;
	sub.f32 	%f80, %f70, %f43;
	mul.f32 	%f81, %f43, %f75;
	fma.rn.f32 	%f82, %f80, %f73, %f81;
	mul.f32 	%f83, %f43, %f79;
	fma.rn.f32 	%f84, %f80, %f77, %f83;
	sub.f32 	%f85, %f70, %f45;
	mul.f32 	%f86, %f45, %f84;
	fma.rn.f32 	%f87, %f85, %f82, %f86;
$L__BB0_3:
	mad.lo.s32 	%r53, %r13, %r3, %r20;
	mad.lo.s32 	%r54, %r53, %r10, %r1;
	cvta.to.global.u64 	%rd20, %rd2;
	mul.wide.s32 	%rd21, %r54, 4;
	add.s64 	%rd22, %rd20, %rd21;
	st.global.f32 	[%rd22], %f87;
$L__BB0_4:
	ret;

}
	// .globl	_ZN6oscean13interpolation3gpu4cuda37trilinearInterpolationOptimizedKernelEPKfPfiiiiiifffffff
.visible .entry _ZN6oscean13interpolation3gpu4cuda37trilinearInterpolationOptimizedKernelEPKfPfiiiiiifffffff(
	.param .u64 .ptr .align 1 _ZN6oscean13interpolation3gpu4cuda37trilinearInterpolationOptimizedKernelEPKfPfiiiiiifffffff_param_0,
	.param .u64 .ptr .align 1 _ZN6oscean13interpolation3gpu4cuda37trilinearInterpolationOptimizedKernelEPKfPfiiiiiifffffff_param_1,
	.param .u32 _ZN6oscean13interpolation3gpu4cuda37trilinearInterpolationOptimizedKernelEPKfPfiiiiiifffffff_param_2,
	.param .u32 _ZN6oscean13interpolation3gpu4cuda37trilinearInterpolationOptimizedKernelEPKfPfiiiiiifffffff_param_3,
	.param .u32 _ZN6oscean13interpolation3gpu4cuda37trilinearInterpolationOptimizedKernelEPKfPfiiiiiifffffff_param_4,
	.param .u32 _ZN6oscean13interpolation3gpu4cuda37trilinearInterpolationOptimizedKernelEPKfPfiiiiiifffffff_param_5,
	.param .u32 _ZN6oscean13interpolation3gpu4cuda37trilinearInterpolationOptimizedKernelEPKfPfiiiiiifffffff_param_6,
	.param .u32 _ZN6oscean13interpolation3gpu4cuda37trilinearInterpolationOptimizedKernelEPKfPfiiiiiifffffff_param_7,
	.param .f32 _ZN6oscean13interpolation3gpu4cuda37trilinearInterpolationOptimizedKernelEPKfPfiiiiiifffffff_param_8,
	.param .f32 _ZN6oscean13interpolation3gpu4cuda37trilinearInterpolationOptimizedKernelEPKfPfiiiiiifffffff_param_9,
	.param .f32 _ZN6oscean13interpolation3gpu4cuda37trilinearInterpolationOptimizedKernelEPKfPfiiiiiifffffff_param_10,
	.param .f32 _ZN6oscean13interpolation3gpu4cuda37trilinearInterpolationOptimizedKernelEPKfPfiiiiiifffffff_param_11,
	.param .f32 _ZN6oscean13interpolation3gpu4cuda37trilinearInterpolationOptimizedKernelEPKfPfiiiiiifffffff_param_12,
	.param .f32 _ZN6oscean13interpolation3gpu4cuda37trilinearInterpolationOptimizedKernelEPKfPfiiiiiifffffff_param_13,
	.param .f32 _ZN6oscean13interpolation3gpu4cuda37trilinearInterpolationOptimizedKernelEPKfPfiiiiiifffffff_param_14
)
{
	.reg .pred 	%p<31>;
	.reg .b32 	%r<91>;
	.reg .b32 	%f<130>;
	.reg .b64 	%rd<10>;
	// demoted variable
	.shared .align 4 .b8 _ZZN6oscean13interpolation3gpu4cuda37trilinearInterpolationOptimizedKernelEPKfPfiiiiiifffffffE10sharedData[4000];
	ld.param.u64 	%rd2, [_ZN6oscean13interpolation3gpu4cuda37trilinearInterpolationOptimizedKernelEPKfPfiiiiiifffffff_param_0];
	ld.param.u32 	%r36, [_ZN6oscean13interpolation3gpu4cuda37trilinearInterpolationOptimizedKernelEPKfPfiiiiiifffffff_param_2];
	ld.param.u32 	%r37, [_ZN6oscean13interpolation3gpu4cuda37trilinearInterpolationOptimizedKernelEPKfPfiiiiiifffffff_param_3];
	ld.param.u32 	%r38, [_ZN6oscean13interpolation3gpu4cuda37trilinearInterpolationOptimizedKernelEPKfPfiiiiiifffffff_param_4];
	ld.param.u32 	%r39, [_ZN6oscean13interpolation3gpu4cuda37trilinearInterpolationOptimizedKernelEPKfPfiiiiiifffffff_param_5];
	ld.param.u32 	%r40, [_ZN6oscean13interpolation3gpu4cuda37trilinearInterpolationOptimizedKernelEPKfPfiiiiiifffffff_param_6];
	ld.param.u32 	%r41, [_ZN6oscean13interpolation3gpu4cuda37trilinearInterpolationOptimizedKernelEPKfPfiiiiiifffffff_param_7];
	ld.param.f32 	%f13, [_ZN6oscean13interpolation3gpu4cuda37trilinearInterpolationOptimizedKernelEPKfPfiiiiiifffffff_param_8];
	ld.param.f32 	%f17, [_ZN6oscean13interpolation3gpu4cuda37trilinearInterpolationOptimizedKernelEPKfPfiiiiiifffffff_param_9];
	ld.param.f32 	%f14, [_ZN6oscean13interpolation3gpu4cuda37trilinearInterpolationOptimizedKernelEPKfPfiiiiiifffffff_param_10];
	ld.param.f32 	%f18, [_ZN6oscean13interpolation3gpu4cuda37trilinearInterpolationOptimizedKernelEPKfPfiiiiiifffffff_param_11];
	ld.param.f32 	%f15, [_ZN6oscean13interpolation3gpu4cuda37trilinearInterpolationOptimizedKernelEPKfPfiiiiiifffffff_param_12];
	ld.param.f32 	%f19, [_ZN6oscean13interpolation3gpu4cuda37trilinearInterpolationOptimizedKernelEPKfPfiiiiiifffffff_param_13];
	ld.param.f32 	%f129, [_ZN6oscean13interpolation3gpu4cuda37trilinearInterpolationOptimizedKernelEPKfPfiiiiiifffffff_param_14];
	mov.u32 	%r42, %ctaid.x;
	mov.u32 	%r1, %ntid.x;
	mul.lo.s32 	%r43, %r42, %r1;
	mov.u32 	%r2, %tid.x;
	add.s32 	%r3, %r43, %r2;
	mov.u32 	%r44, %ctaid.y;
	mov.u32 	%r4, %ntid.y;
	mul.lo.s32 	%r45, %r44, %r4;
	mov.u32 	%r5, %tid.y;
	add.s32 	%r6, %r45, %r5;
	mov.u32 	%r46, %ctaid.z;
	mov.u32 	%r7, %ntid.z;
	mul.lo.s32 	%r47, %r46, %r7;
	mov.u32 	%r85, %tid.z;
	add.s32 	%r9, %r47, %r85;
	sub.f32 	%f1, %f17, %f13;
	cvt.rn.f32.u32 	%f20, %r43;
	mul.f32 	%f21, %f1, %f20;
	add.s32 	%r48, %r39, -1;
	cvt.rn.f32.s32 	%f2, %r48;
	div.rn.f32 	%f22, %f21, %f2;
	add.f32 	%f23, %f13, %f22;
	add.s32 	%r49, %r43, %r1;
	add.s32 	%r50, %r49, -1;
	cvt.rn.f32.u32 	%f24, %r50;
	mul.f32 	%f25, %f1, %f24;
	div.rn.f32 	%f26, %f25, %f2;
	add.f32 	%f27, %f13, %f26;
	sub.f32 	%f3, %f18, %f14;
	cvt.rn.f32.u32 	%f28, %r45;
	mul.f32 	%f29, %f3, %f28;
	add.s32 	%r10, %r40, -1;
	cvt.rn.f32.s32 	%f30, %r10;
	div.rn.f32 	%f31, %f29, %f30;
	add.f32 	%f32, %f14, %f31;
	add.s32 	%r51, %r45, %r4;
	add.s32 	%r52, %r51, -1;
	cvt.rn.f32.u32 	%f33, %r52;
	mul.f32 	%f34, %f3, %f33;
	div.rn.f32 	%f35, %f34, %f30;
	add.f32 	%f36, %f14, %f35;
	sub.f32 	%f4, %f19, %f15;
	cvt.rn.f32.u32 	%f37, %r47;
	mul.f32 	%f38, %f4, %f37;
	add.s32 	%r11, %r41, -1;
	cvt.rn.f32.s32 	%f39, %r11;
	div.rn.f32 	%f40, %f38, %f39;
	add.f32 	%f41, %f15, %f40;
	add.s32 	%r53, %r47, %r7;
	add.s32 	%r54, %r53, -1;
	cvt.rn.f32.u32 	%f42, %r54;
	mul.f32 	%f43, %f4, %f42;
	div.rn.f32 	%f44, %f43, %f39;
	add.f32 	%f45, %f15, %f44;
	sub.f32 	%f46, %f23, %f13;
	div.rn.f32 	%f47, %f46, %f1;
	add.s32 	%r55, %r36, -1;
	cvt.rn.f32.s32 	%f5, %r55;
	mul.f32 	%f48, %f47, %f5;
	cvt.rzi.s32.f32 	%r56, %f48;
	max.s32 	%r12, %r56, 0;
	sub.f32 	%f49, %f27, %f13;
	div.rn.f32 	%f50, %f49, %f1;
	mul.f32 	%f51, %f50, %f5;
	cvt.rzi.s32.f32 	%r57, %f51;
	add.s32 	%r58, %r57, 1;
	min.s32 	%r59, %r55, %r58;
	sub.f32 	%f52, %f32, %f14;
	div.rn.f32 	%f53, %f52, %f3;
	add.s32 	%r60, %r37, -1;
	cvt.rn.f32.s32 	%f6, %r60;
	mul.f32 	%f54, %f53, %f6;
	cvt.rzi.s32.f32 	%r61, %f54;
	max.s32 	%r13, %r61, 0;
	sub.f32 	%f55, %f36, %f14;
	div.rn.f32 	%f56, %f55, %f3;
	mul.f32 	%f57, %f56, %f6;
	cvt.rzi.s32.f32 	%r62, %f57;
	add.s32 	%r63, %r62, 1;
	min.s32 	%r64, %r60, %r63;
	sub.f32 	%f58, %f41, %f15;
	div.rn.f32 	%f59, %f58, %f4;
	add.s32 	%r65, %r38, -1;
	cvt.rn.f32.s32 	%f7, %r65;
	mul.f32 	%f60, %f59, %f7;
	cvt.rzi.s32.f32 	%r66, %f60;
	max.s32 	%r14, %r66, 0;
	sub.f32 	%f61, %f45, %f15;
	div.rn.f32 	%f62, %f61, %f4;
	mul.f32 	%f63, %f62, %f7;
	cvt.rzi.s32.f32 	%r67, %f63;
	add.s32 	%r68, %r67, 1;
	min.s32 	%r69, %r65, %r68;
	sub.s32 	%r15, %r59, %r12;
	sub.s32 	%r16, %r64, %r13;
	sub.s32 	%r17, %r69, %r14;
	setp.gt.s32 	%p3, %r85, %r17;
	@%p3 bra 	$L__BB1_12;
	shl.b32 	%r18, %r1, 2;
	cvta.to.global.u64 	%rd1, %rd2;
$L__BB1_2:
	setp.gt.s32 	%p4, %r5, %r16;
	@%p4 bra 	$L__BB1_11;
	add.s32 	%r20, %r85, %r14;
	mov.u32 	%r86, %r5;
$L__BB1_4:
	setp.gt.s32 	%p5, %r2, %r15;
	@%p5 bra 	$L__BB1_10;
	add.s32 	%r22, %r86, %r13;
	mad.lo.s32 	%r70, %r20, %r37, %r22;
	shl.b32 	%r71, %r2, 2;
	mov.u32 	%r72, _ZZN6oscean13interpolation3gpu4cuda37trilinearInterpolationOptimizedKernelEPKfPfiiiiiifffffffE10sharedData;
	add.s32 	%r73, %r72, %r71;
	mad.lo.s32 	%r74, %r85, 400, %r73;
	mad.lo.s32 	%r89, %r86, 40, %r74;
	add.s32 	%r87, %r2, %r12;
	mad.lo.s32 	%r88, %r70, %r36, %r87;
	mov.u32 	%r90, %r2;
$L__BB1_6:
	setp.ge.s32 	%p6, %r22, %r37;
	setp.ge.s32 	%p7, %r20, %r38;
	setp.ge.s32 	%p8, %r87, %r36;
	or.pred  	%p9, %p8, %p6;
	or.pred  	%p10, %p9, %p7;
	@%p10 bra 	$L__BB1_8;
	mul.wide.s32 	%rd4, %r88, 4;
	add.s64 	%rd5, %rd1, %rd4;
	ld.global.f32 	%f64, [%rd5];
	st.shared.f32 	[%r89], %f64;
	bra.uni 	$L__BB1_9;
$L__BB1_8:
	st.shared.f32 	[%r89], %f129;
$L__BB1_9:
	add.s32 	%r90, %r90, %r1;
	add.s32 	%r89, %r89, %r18;
	add.s32 	%r88, %r88, %r1;
	add.s32 	%r87, %r87, %r1;
	setp.le.s32 	%p11, %r90, %r15;
	@%p11 bra 	$L__BB1_6;
$L__BB1_10:
	add.s32 	%r86, %r86, %r4;
	setp.le.s32 	%p12, %r86, %r16;
	@%p12 bra 	$L__BB1_4;
$L__BB1_11:
	add.s32 	%r85, %r85, %r7;
	setp.le.s32 	%p13, %r85, %r17;
	@%p13 bra 	$L__BB1_2;
$L__BB1_12:
	bar.sync 	0;
	setp.ge.s32 	%p14, %r3, %r39;
	setp.ge.s32 	%p15, %r6, %r40;
	or.pred  	%p16, %p14, %p15;
	setp.ge.s32 	%p17, %r9, %r41;
	or.pred  	%p18, %p16, %p17;
	@%p18 bra 	$L__BB1_18;
	cvt.rn.f32.s32 	%f65, %r3;
	mul.f32 	%f66, %f1, %f65;
	div.rn.f32 	%f67, %f66, %f2;
	add.f32 	%f68, %f13, %f67;
	cvt.rn.f32.u32 	%f69, %r6;
	mul.f32 	%f70, %f3, %f69;
	cvt.rn.f32.u32 	%f71, %r10;
	div.rn.f32 	%f72, %f70, %f71;
	add.f32 	%f73, %f14, %f72;
	cvt.rn.f32.u32 	%f74, %r9;
	mul.f32 	%f75, %f4, %f74;
	cvt.rn.f32.u32 	%f76, %r11;
	div.rn.f32 	%f77, %f75, %f76;
	add.f32 	%f78, %f15, %f77;
	sub.f32 	%f79, %f68, %f13;
	div.rn.f32 	%f80, %f79, %f1;
	mul.f32 	%f81, %f80, %f5;
	sub.f32 	%f82, %f73, %f14;
	div.rn.f32 	%f83, %f82, %f3;
	mul.f32 	%f84, %f83, %f6;
	sub.f32 	%f85, %f78, %f15;
	div.rn.f32 	%f86, %f85, %f4;
	mul.f32 	%f87, %f86, %f7;
	cvt.rn.f32.u32 	%f88, %r12;
	sub.f32 	%f89, %f81, %f88;
	cvt.rn.f32.u32 	%f90, %r13;
	sub.f32 	%f91, %f84, %f90;
	cvt.rn.f32.u32 	%f92, %r14;
	sub.f32 	%f10, %f87, %f92;
	setp.ltu.f32 	%p20, %f89, 0f00000000;
	cvt.rn.f32.s32 	%f93, %r15;
	setp.geu.f32 	%p21, %f89, %f93;
	setp.ltu.f32 	%p22, %f91, 0f00000000;
	or.pred  	%p23, %p20, %p22;
	mov.pred 	%p30, 0;
	or.pred  	%p24, %p23, %p21;
	@%p24 bra 	$L__BB1_15;
	cvt.rn.f32.s32 	%f95, %r16;
	setp.lt.f32 	%p30, %f91, %f95;
$L__BB1_15:
	setp.ge.f32 	%p25, %f10, 0f00000000;
	cvt.rn.f32.s32 	%f96, %r17;
	setp.lt.f32 	%p26, %f10, %f96;
	and.pred  	%p27, %p25, %p26;
	and.pred  	%p28, %p30, %p27;
	not.pred 	%p29, %p28;
	@%p29 bra 	$L__BB1_17;
	cvt.rzi.s32.f32 	%r75, %f89;
	cvt.rzi.s32.f32 	%r76, %f91;
	cvt.rzi.s32.f32 	%r77, %f10;
	cvt.rn.f32.s32 	%f98, %r75;
	sub.f32 	%f99, %f89, %f98;
	cvt.rn.f32.s32 	%f100, %r76;
	sub.f32 	%f101, %f91, %f100;
	cvt.rn.f32.s32 	%f102, %r77;
	sub.f32 	%f103, %f10, %f102;
	mov.u32 	%r78, _ZZN6oscean13interpolation3gpu4cuda37trilinearInterpolationOptimizedKernelEPKfPfiiiiiifffffffE10sharedData;
	mad.lo.s32 	%r79, %r77, 400, %r78;
	mad.lo.s32 	%r80, %r76, 40, %r79;
	shl.b32 	%r81, %r75, 2;
	add.s32 	%r82, %r80, %r81;
	ld.shared.f32 	%f104, [%r82];
	ld.shared.f32 	%f105, [%r82+4];
	ld.shared.f32 	%f106, [%r82+40];
	ld.shared.f32 	%f107, [%r82+44];
	ld.shared.f32 	%f108, [%r82+400];
	ld.shared.f32 	%f109, [%r82+404];
	ld.shared.f32 	%f110, [%r82+440];
	ld.shared.f32 	%f111, [%r82+444];
	mov.f32 	%f112, 0f3F800000;
	sub.f32 	%f113, %f112, %f99;
	mul.f32 	%f114, %f99, %f105;
	fma.rn.f32 	%f115, %f113, %f104, %f114;
	mul.f32 	%f116, %f99, %f107;
	fma.rn.f32 	%f117, %f113, %f106, %f116;
	mul.f32 	%f118, %f99, %f109;
	fma.rn.f32 	%f119, %f113, %f108, %f118;
	mul.f32 	%f120, %f99, %f111;
	fma.rn.f32 	%f121, %f113, %f110, %f120;
	sub.f32 	%f122, %f112, %f101;
	mul.f32 	%f123, %f101, %f117;
	fma.rn.f32 	%f124, %f122, %f115, %f123;
	mul.f32 	%f125, %f101, %f121;
	fma.rn.f32 	%f126, %f122, %f119, %f125;
	sub.f32 	%f127, %f112, %f103;
	mul.f32 	%f128, %f103, %f126;
	fma.rn.f32 	%f129, %f127, %f124, %f128;
$L__BB1_17:
	ld.param.u64 	%rd9, [_ZN6oscean13interpolation3gpu4cuda37trilinearInterpolationOptimizedKernelEPKfPfiiiiiifffffff_param_1];
	mad.lo.s32 	%r83, %r40, %r9, %r6;
	mad.lo.s32 	%r84, %r83, %r39, %r3;
	cvta.to.global.u64 	%rd6, %rd9;
	mul.wide.s32 	%rd7, %r84, 4;
	add.s64 	%rd8, %rd6, %rd7;
	st.global.f32 	[%rd8], %f129;
$L__BB1_18:
	ret;

}


// ===== COMPILED SASS (sm_100) =====

	.target	sm_100

	.elftype	@"ET_EXEC"


//--------------------- .note.nv.tkinfo           --------------------------
	.section	.note.nv.tkinfo,"",@"SHT_NOTE"
	.sectionflags	@"SHF_NOTE_NV_TKINFO"
	.tkinfo
        /*0018*/ 	.word	0x00000002
        /*0030*/ 	.string	""
        /*0030*/ 	.string	"ptxas"
        /*0030*/ 	.string	"Cuda compilation tools, release 13.0, V13.0.88"
        /*0030*/ 	.string	"Build cuda_13.0.r13.0/compiler.36424714_0"
        /*0030*/ 	.string	"-arch sm_100 -m 64 "



//--------------------- .note.nv.cuinfo           --------------------------
	.section	.note.nv.cuinfo,"",@"SHT_NOTE"
	.sectionflags	@"SHF_NOTE_NV_CUINFO"
        /*0018*/ 	.short	0x0002
        /*001a*/ 	.short	0x0064
        /*001c*/ 	.short	0x0082
	.zero		2


//--------------------- .nv.info                  --------------------------
	.section	.nv.info,"",@"SHT_CUDA_INFO"
	.align	4


	//----- nvinfo : EIATTR_REGCOUNT
	.align		4
        /*0000*/ 	.byte	0x04, 0x2f
        /*0002*/ 	.short	(.L_1 - .L_0)
	.align		4
.L_0:
        /*0004*/ 	.word	index@(_ZN6oscean13interpolation3gpu4cuda28trilinearInterpolationKernelEPKfPfiiiiiifffffff)
        /*0008*/ 	.word	0x00000020


	//----- nvinfo : EIATTR_FRAME_SIZE
	.align		4
.L_1:
        /*000c*/ 	.byte	0x04, 0x11
        /*000e*/ 	.short	(.L_3 - .L_2)
	.align		4
.L_2:
        /*0010*/ 	.word	index@($__internal_1_$__cuda_sm3x_div_rn_noftz_f32_slowpath)
        /*0014*/ 	.word	0x00000000


	//----- nvinfo : EIATTR_FRAME_SIZE
	.align		4
.L_3:
        /*0018*/ 	.byte	0x04, 0x11
        /*001a*/ 	.short	(.L_5 - .L_4)
	.align		4
.L_4:
        /*001c*/ 	.word	index@(_ZN6oscean13interpolation3gpu4cuda28trilinearInterpolationKernelEPKfPfiiiiiifffffff)
        /*0020*/ 	.word	0x00000000


	//----- nvinfo : EIATTR_REGCOUNT
	.align		4
.L_5:
        /*0024*/ 	.byte	0x04, 0x2f
        /*0026*/ 	.short	(.L_7 - .L_6)
	.align		4
.L_6:
        /*0028*/ 	.word	index@(_ZN6oscean13interpolation3gpu4cuda37trilinearInterpolationOptimizedKernelEPKfPfiiiiiifffffff)
        /*002c*/ 	.word	0x0000001e


	//----- nvinfo : EIATTR_FRAME_SIZE
	.align		4
.L_7:
        /*0030*/ 	.byte	0x04, 0x11
        /*0032*/ 	.short	(.L_9 - .L_8)
	.align		4
.L_8:
        /*0034*/ 	.word	index@($__internal_0_$__cuda_sm3x_div_rn_noftz_f32_slowpath)
        /*0038*/ 	.word	0x00000000


	//----- nvinfo : EIATTR_FRAME_SIZE
	.align		4
.L_9:
        /*003c*/ 	.byte	0x04, 0x11
        /*003e*/ 	.short	(.L_11 - .L_10)
	.align		4
.L_10:
        /*0040*/ 	.word	index@(_ZN6oscean13interpolation3gpu4cuda37trilinearInterpolationOptimizedKernelEPKfPfiiiiiifffffff)
        /*0044*/ 	.word	0x00000000


	//----- nvinfo : EIATTR_MIN_STACK_SIZE
	.align		4
.L_11:
        /*0048*/ 	.byte	0x04, 0x12
        /*004a*/ 	.short	(.L_13 - .L_12)
	.align		4
.L_12:
        /*004c*/ 	.word	index@(_ZN6oscean13interpolation3gpu4cuda37trilinearInterpolationOptimizedKernelEPKfPfiiiiiifffffff)
        /*0050*/ 	.word	0x00000000


	//----- nvinfo : EIATTR_MIN_STACK_SIZE
	.align		4
.L_13:
        /*0054*/ 	.byte	0x04, 0x12
        /*0056*/ 	.short	(.L_15 - .L_14)
	.align		4
.L_14:
        /*0058*/ 	.word	index@(_ZN6oscean13interpolation3gpu4cuda28trilinearInterpolationKernelEPKfPfiiiiiifffffff)
        /*005c*/ 	.word	0x00000000
.L_15:


//--------------------- .nv.compat                --------------------------
	.section	.nv.compat,"",@"SHT_CUDA_COMPAT_INFO"
	.align	4
        /*0000*/ 	.byte	0x02, 0x09, 0x00, 0x00, 0x02, 0x02, 0x01, 0x00, 0x02, 0x05, 0x05, 0x00, 0x03, 0x07, 0x01, 0x01
        /*0010*/ 	.byte	0x02, 0x03, 0x00, 0x00, 0x02, 0x06, 0x01, 0x00, 0x04, 0x0b, 0x08, 0x00, 0x01, 0x00, 0x00, 0x00
        /*0020*/ 	.byte	0x00, 0x00, 0x00, 0x00


//--------------------- .nv.info._ZN6oscean13interpolation3gpu4cuda37trilinearInterpolationOptimizedKernelEPKfPfiiiiiifffffff --------------------------
	.section	.nv.info._ZN6oscean13interpolation3gpu4cuda37trilinearInterpolationOptimizedKernelEPKfPfiiiiiifffffff,"",@"SHT_CUDA_INFO"
	.sectionflags	@""
	.align	4


	//----- nvinfo : EIATTR_CUDA_API_VERSION
	.align		4
        /*0000*/ 	.byte	0x04, 0x37
        /*0002*/ 	.short	(.L_17 - .L_16)
.L_16:
        /*0004*/ 	.word	0x00000082


	//----- nvinfo : EIATTR_KPARAM_INFO
	.align		4
.L_17:
        /*0008*/ 	.byte	0x04, 0x17
        /*000a*/ 	.short	(.L_19 - .L_18)
.L_18:
        /*000c*/ 	.word	0x00000000
        /*0010*/ 	.short	0x000e
        /*0012*/ 	.short	0x0040
        /*0014*/ 	.byte	0x00, 0xf0, 0x11, 0x00


	//----- nvinfo : EIATTR_KPARAM_INFO
	.align		4
.L_19:
        /*0018*/ 	.byte	0x04, 0x17
        /*001a*/ 	.short	(.L_21 - .L_20)
.L_20:
        /*001c*/ 	.word	0x00000000
        /*0020*/ 	.short	0x000d
        /*0022*/ 	.short	0x003c
        /*0024*/ 	.byte	0x00, 0xf0, 0x11, 0x00


	//----- nvinfo : EIATTR_KPARAM_INFO
	.align		4
.L_21:
        /*0028*/ 	.byte	0x04, 0x17
        /*002a*/ 	.short	(.L_23 - .L_22)
.L_22:
        /*002c*/ 	.word	0x00000000
        /*0030*/ 	.short	0x000c
        /*0032*/ 	.short	0x0038
        /*0034*/ 	.byte	0x00, 0xf0, 0x11, 0x00


	//----- nvinfo : EIATTR_KPARAM_INFO
	.align		4
.L_23:
        /*0038*/ 	.byte	0x04, 0x17
        /*003a*/ 	.short	(.L_25 - .L_24)
.L_24:
        /*003c*/ 	.word	0x00000000
        /*0040*/ 	.short	0x000b
        /*0042*/ 	.short	0x0034
        /*0044*/ 	.byte	0x00, 0xf0, 0x11, 0x00


	//----- nvinfo : EIATTR_KPARAM_INFO
	.align		4
.L_25:
        /*0048*/ 	.byte	0x04, 0x17
        /*004a*/ 	.short	(.L_27 - .L_26)
.L_26:
        /*004c*/ 	.word	0x00000000
        /*0050*/ 	.short	0x000a
        /*0052*/ 	.short	0x0030
        /*0054*/ 	.byte	0x00, 0xf0, 0x11, 0x00


	//----- nvinfo : EIATTR_KPARAM_INFO
	.align		4
.L_27:
        /*0058*/ 	.byte	0x04, 0x17
        /*005a*/ 	.short	(.L_29 - .L_28)
.L_28:
        /*005c*/ 	.word	0x00000000
        /*0060*/ 	.short	0x0009
        /*0062*/ 	.short	0x002c
        /*0064*/ 	.byte	0x00, 0xf0, 0x11, 0x00


	//----- nvinfo : EIATTR_KPARAM_INFO
	.align		4
.L_29:
        /*0068*/ 	.byte	0x04, 0x17
        /*006a*/ 	.short	(.L_31 - .L_30)
.L_30:
        /*006c*/ 	.word	0x00000000
        /*0070*/ 	.short	0x0008
        /*0072*/ 	.short	0x0028
        /*0074*/ 	.byte	0x00, 0xf0, 0x11, 0x00


	//----- nvinfo : EIATTR_KPARAM_INFO
	.align		4
.L_31:
        /*0078*/ 	.byte	0x04, 0x17
        /*007a*/ 	.short	(.L_33 - .L_32)
.L_32:
        /*007c*/ 	.word	0x00000000
        /*0080*/ 	.short	0x0007
        /*0082*/ 	.short	0x0024
        /*0084*/ 	.byte	0x00, 0xf0, 0x11, 0x00


	//----- nvinfo : EIATTR_KPARAM_INFO
	.align		4
.L_33:
        /*0088*/ 	.byte	0x04, 0x17
        /*008a*/ 	.short	(.L_35 - .L_34)
.L_34:
        /*008c*/ 	.word	0x00000000
        /*0090*/ 	.short	0x0006
        /*0092*/ 	.short	0x0020
        /*0094*/ 	.byte	0x00, 0xf0, 0x11, 0x00


	//----- nvinfo : EIATTR_KPARAM_INFO
	.align		4
.L_35:
        /*0098*/ 	.byte	0x04, 0x17
        /*009a*/ 	.short	(.L_37 - .L_36)
.L_36:
        /*009c*/ 	.word	0x00000000
        /*00a0*/ 	.short	0x0005
        /*00a2*/ 	.short	0x001c
        /*00a4*/ 	.byte	0x00, 0xf0, 0x11, 0x00


	//----- nvinfo : EIATTR_KPARAM_INFO
	.align		4
.L_37:
        /*00a8*/ 	.byte	0x04, 0x17
        /*00aa*/ 	.short	(.L_39 - .L_38)
.L_38:
        /*00ac*/ 	.word	0x00000000
        /*00b0*/ 	.short	0x0004
        /*00b2*/ 	.short	0x0018
        /*00b4*/ 	.byte	0x00, 0xf0, 0x11, 0x00


	//----- nvinfo : EIATTR_KPARAM_INFO
	.align		4
.L_39:
        /*00b8*/ 	.byte	0x04, 0x17
        /*00ba*/ 	.short	(.L_41 - .L_40)
.L_40:
        /*00bc*/ 	.word	0x00000000
        /*00c0*/ 	.short	0x0003
        /*00c2*/ 	.short	0x0014
        /*00c4*/ 	.byte	0x00, 0xf0, 0x11, 0x00


	//----- nvinfo : EIATTR_KPARAM_INFO
	.align		4
.L_41:
        /*00c8*/ 	.byte	0x04, 0x17
        /*00ca*/ 	.short	(.L_43 - .L_42)
.L_42:
        /*00cc*/ 	.word	0x00000000
        /*00d0*/ 	.short	0x0002
        /*00d2*/ 	.short	0x0010
        /*00d4*/ 	.byte	0x00, 0xf0, 0x11, 0x00


	//----- nvinfo : EIATTR_KPARAM_INFO
	.align		4
.L_43:
        /*00d8*/ 	.byte	0x04, 0x17
        /*00da*/ 	.short	(.L_45 - .L_44)
.L_44:
        /*00dc*/ 	.word	0x00000000
        /*00e0*/ 	.short	0x0001
        /*00e2*/ 	.short	0x0008
        /*00e4*/ 	.byte	0x00, 0xf5, 0x21, 0x00


	//----- nvinfo : EIATTR_KPARAM_INFO
	.align		4
.L_45:
        /*00e8*/ 	.byte	0x04, 0x17
        /*00ea*/ 	.short	(.L_47 - .L_46)
.L_46:
        /*00ec*/ 	.word	0x00000000
        /*00f0*/ 	.short	0x0000
        /*00f2*/ 	.short	0x0000
        /*00f4*/ 	.byte	0x00, 0xf5, 0x21, 0x00


	//----- nvinfo : EIATTR_SPARSE_MMA_MASK
	.align		4
.L_47:
        /*00f8*/ 	.byte	0x03, 0x50
        /*00fa*/ 	.short	0x0000


	//----- nvinfo : EIATTR_MAXREG_COUNT
	.align		4
        /*00fc*/ 	.byte	0x03, 0x1b
        /*00fe*/ 	.short	0x00ff


	//----- nvinfo : EIATTR_NUM_BARRIERS
	.align		4
        /*0100*/ 	.byte	0x02, 0x4c
        /*0102*/ 	.byte	0x01
	.zero		1


	//----- nvinfo : EIATTR_MERCURY_ISA_VERSION
	.align		4
        /*0104*/ 	.byte	0x03, 0x5f
        /*0106*/ 	.short	0x0101


	//----- nvinfo : EIATTR_VRC_CTA_INIT_COUNT
	.align		4
        /*0108*/ 	.byte	0x02, 0x4a
	.zero		1
	.zero		1


	//----- nvinfo : EIATTR_EXIT_INSTR_OFFSETS
	.align		4
        /*010c*/ 	.byte	0x04, 0x1c
        /*010e*/ 	.short	(.L_49 - .L_48)


	//   ....[0]....
.L_48:
        /*0110*/ 	.word	0x000014a0


	//   ....[1]....
        /*0114*/ 	.word	0x00001fc0


	//----- nvinfo : EIATTR_CRS_STACK_SIZE
	.align		4
.L_49:
        /*0118*/ 	.byte	0x04, 0x1e
        /*011a*/ 	.short	(.L_51 - .L_50)
.L_50:
        /*011c*/ 	.word	0x00000000


	//----- nvinfo : EIATTR_CBANK_PARAM_SIZE
	.align		4
.L_51:
        /*0120*/ 	.byte	0x03, 0x19
        /*0122*/ 	.short	0x0044


	//----- nvinfo : EIATTR_PARAM_CBANK
	.align		4
        /*0124*/ 	.byte	0x04, 0x0a
        /*0126*/ 	.short	(.L_53 - .L_52)
	.align		4
.L_52:
        /*0128*/ 	.word	index@(.nv.constant0._ZN6oscean13interpolation3gpu4cuda37trilinearInterpolationOptimizedKernelEPKfPfiiiiiifffffff)
        /*012c*/ 	.short	0x0380
        /*012e*/ 	.short	0x0044


	//----- nvinfo : EIATTR_SW_WAR
	.align		4
.L_53:
        /*0130*/ 	.byte	0x04, 0x36
        /*0132*/ 	.short	(.L_55 - .L_54)
.L_54:
        /*0134*/ 	.word	0x00000008
.L_55:


//--------------------- .nv.info._ZN6oscean13interpolation3gpu4cuda28trilinearInterpolationKernelEPKfPfiiiiiifffffff --------------------------
	.section	.nv.info._ZN6oscean13interpolation3gpu4cuda28trilinearInterpolationKernelEPKfPfiiiiiifffffff,"",@"SHT_CUDA_INFO"
	.sectionflags	@""
	.align	4


	//----- nvinfo : EIATTR_CUDA_API_VERSION
	.align		4
        /*0000*/ 	.byte	0x04, 0x37
        /*0002*/ 	.short	(.L_57 - .L_56)
.L_56:
        /*0004*/ 	.word	0x00000082


	//----- nvinfo : EIATTR_KPARAM_INFO
	.align		4
.L_57:
        /*0008*/ 	.byte	0x04, 0x17
        /*000a*/ 	.short	(.L_59 - .L_58)
.L_58:
        /*000c*/ 	.word	0x00000000
        /*0010*/ 	.short	0x000e
        /*0012*/ 	.short	0x0040
        /*0014*/ 	.byte	0x00, 0xf0, 0x11, 0x00


	//----- nvinfo : EIATTR_KPARAM_INFO
	.align		4
.L_59:
        /*0018*/ 	.byte	0x04, 0x17
        /*001a*/ 	.short	(.L_61 - .L_60)
.L_60:
        /*001c*/ 	.word	0x00000000
        /*0020*/ 	.short	0x000d
        /*0022*/ 	.short	0x003c
        /*0024*/ 	.byte	0x00, 0xf0, 0x11, 0x00


	//----- nvinfo : EIATTR_KPARAM_INFO
	.align		4
.L_61:
        /*0028*/ 	.byte	0x04, 0x17
        /*002a*/ 	.short	(.L_63 - .L_62)
.L_62:
        /*002c*/ 	.word	0x00000000
        /*0030*/ 	.short	0x000c
        /*0032*/ 	.short	0x0038
        /*0034*/ 	.byte	0x00, 0xf0, 0x11, 0x00


	//----- nvinfo : EIATTR_KPARAM_INFO
	.align		4
.L_63:
        /*0038*/ 	.byte	0x04, 0x17
        /*003a*/ 	.short	(.L_65 - .L_64)
.L_64:
        /*003c*/ 	.word	0x00000000
        /*0040*/ 	.short	0x000b
        /*0042*/ 	.short	0x0034
        /*0044*/ 	.byte	0x00, 0xf0, 0x11, 0x00


	//----- nvinfo : EIATTR_KPARAM_INFO
	.align		4
.L_65:
        /*0048*/ 	.byte	0x04, 0x17
        /*004a*/ 	.short	(.L_67 - .L_66)
.L_66:
        /*004c*/ 	.word	0x00000000
        /*0050*/ 	.short	0x000a
        /*0052*/ 	.short	0x0030
        /*0054*/ 	.byte	0x00, 0xf0, 0x11, 0x00


	//----- nvinfo : EIATTR_KPARAM_INFO
	.align		4
.L_67:
        /*0058*/ 	.byte	0x04, 0x17
        /*005a*/ 	.short	(.L_69 - .L_68)
.L_68:
        /*005c*/ 	.word	0x00000000
        /*0060*/ 	.short	0x0009
        /*0062*/ 	.short	0x002c
        /*0064*/ 	.byte	0x00, 0xf0, 0x11, 0x00


	//----- nvinfo : EIATTR_KPARAM_INFO
	.align		4
.L_69:
        /*0068*/ 	.byte	0x04, 0x17
        /*006a*/ 	.short	(.L_71 - .L_70)
.L_70:
        /*006c*/ 	.word	0x00000000
        /*0070*/ 	.short	0x0008
        /*0072*/ 	.short	0x0028
        /*0074*/ 	.byte	0x00, 0xf0, 0x11, 0x00


	//----- nvinfo : EIATTR_KPARAM_INFO
	.align		4
.L_71:
        /*0078*/ 	.byte	0x04, 0x17
        /*007a*/ 	.short	(.L_73 - .L_72)
.L_72:
        /*007c*/ 	.word	0x00000000
        /*0080*/ 	.short	0x0007
        /*0082*/ 	.short	0x0024
        /*0084*/ 	.byte	0x00, 0xf0, 0x11, 0x00


	//----- nvinfo : EIATTR_KPARAM_INFO
	.align		4
.L_73:
        /*0088*/ 	.byte	0x04, 0x17
        /*008a*/ 	.short	(.L_75 - .L_74)
.L_74:
        /*008c*/ 	.word	0x00000000
        /*0090*/ 	.short	0x0006
        /*0092*/ 	.short	0x0020
        /*0094*/ 	.byte	0x00, 0xf0, 0x11, 0x00


	//----- nvinfo : EIATTR_KPARAM_INFO
	.align		4
.L_75:
        /*0098*/ 	.byte	0x04, 0x17
        /*009a*/ 	.short	(.L_77 - .L_76)
.L_76:
        /*009c*/ 	.word	0x00000000
        /*00a0*/ 	.short	0x0005
        /*00a2*/ 	.short	0x001c
        /*00a4*/ 	.byte	0x00, 0xf0, 0x11, 0x00


	//----- nvinfo : EIATTR_KPARAM_INFO
	.align		4
.L_77:
        /*00a8*/ 	.byte	0x04, 0x17
        /*00aa*/ 	.short	(.L_79 - .L_78)
.L_78:
        /*00ac*/ 	.word	0x00000000
        /*00b0*/ 	.short	0x0004
        /*00b2*/ 	.short	0x0018
        /*00b4*/ 	.byte	0x00, 0xf0, 0x11, 0x00


	//----- nvinfo : EIATTR_KPARAM_INFO
	.align		4
.L_79:
        /*00b8*/ 	.byte	0x04, 0x17
        /*00ba*/ 	.short	(.L_81 - .L_80)
.L_80:
        /*00bc*/ 	.word	0x00000000
        /*00c0*/ 	.short	0x0003
        /*00c2*/ 	.short	0x0014
        /*00c4*/ 	.byte	0x00, 0xf0, 0x11, 0x00


	//----- nvinfo : EIATTR_KPARAM_INFO
	.align		4
.L_81:
        /*00c8*/ 	.byte	0x04, 0x17
        /*00ca*/ 	.short	(.L_83 - .L_82)
.L_82:
        /*00cc*/ 	.word	0x00000000
        /*00d0*/ 	.short	0x0002
        /*00d2*/ 	.short	0x0010
        /*00d4*/ 	.byte	0x00, 0xf0, 0x11, 0x00


	//----- nvinfo : EIATTR_KPARAM_INFO
	.align		4
.L_83:
        /*00d8*/ 	.byte	0x04, 0x17
        /*00da*/ 	.short	(.L_85 - .L_84)
.L_84:
        /*00dc*/ 	.word	0x00000000
        /*00e0*/ 	.short	0x0001
        /*00e2*/ 	.short	0x0008
        /*00e4*/ 	.byte	0x00, 0xf5, 0x21, 0x00


	//----- nvinfo : EIATTR_KPARAM_INFO
	.align		4
.L_85:
        /*00e8*/ 	.byte	0x04, 0x17
        /*00ea*/ 	.short	(.L_87 - .L_86)
.L_86:
        /*00ec*/ 	.word	0x00000000
        /*00f0*/ 	.short	0x0000
        /*00f2*/ 	.short	0x0000
        /*00f4*/ 	.byte	0x00, 0xf5, 0x21, 0x00


	//----- nvinfo : EIATTR_SPARSE_MMA_MASK
	.align		4
.L_87:
        /*00f8*/ 	.byte	0x03, 0x50
        /*00fa*/ 	.short	0x0000


	//----- nvinfo : EIATTR_MAXREG_COUNT
	.align		4
        /*00fc*/ 	.byte	0x03, 0x1b
        /*00fe*/ 	.short	0x00ff


	//----- nvinfo : EIATTR_MERCURY_ISA_VERSION
	.align		4
        /*0100*/ 	.byte	0x03, 0x5f
        /*0102*/ 	.short	0x0101


	//----- nvinfo : EIATTR_VRC_CTA_INIT_COUNT
	.align		4
        /*0104*/ 	.byte	0x02, 0x4a
	.zero		1
	.zero		1


	//----- nvinfo : EIATTR_EXIT_INSTR_OFFSETS
	.align		4
        /*0108*/ 	.byte	0x04, 0x1c
        /*010a*/ 	.short	(.L_89 - .L_88)


	//   ....[0]....
.L_88:
        /*010c*/ 	.word	0x00000120


	//   ....[1]....
        /*0110*/ 	.word	0x00000f30


	//----- nvinfo : EIATTR_CRS_STACK_SIZE
	.align		4
.L_89:
        /*0114*/ 	.byte	0x04, 0x1e
        /*0116*/ 	.short	(.L_91 - .L_90)
.L_90:
        /*0118*/ 	.word	0x00000000


	//----- nvinfo : EIATTR_CBANK_PARAM_SIZE
	.align		4
.L_91:
        /*011c*/ 	.byte	0x03, 0x19
        /*011e*/ 	.short	0x0044


	//----- nvinfo : EIATTR_PARAM_CBANK
	.align		4
        /*0120*/ 	.byte	0x04, 0x0a
        /*0122*/ 	.short	(.L_93 - .L_92)
	.align		4
.L_92:
        /*0124*/ 	.word	index@(.nv.constant0._ZN6oscean13interpolation3gpu4cuda28trilinearInterpolationKernelEPKfPfiiiiiifffffff)
        /*0128*/ 	.short	0x0380
        /*012a*/ 	.short	0x0044


	//----- nvinfo : EIATTR_SW_WAR
	.align		4
.L_93:
        /*012c*/ 	.byte	0x04, 0x36
        /*012e*/ 	.short	(.L_95 - .L_94)
.L_94:
        /*0130*/ 	.word	0x00000008
.L_95:


//--------------------- .nv.callgraph             --------------------------
	.section	.nv.callgraph,"",@"SHT_CUDA_CALLGRAPH"
	.align	4
	.sectionentsize	8
	.align		4
        /*0000*/ 	.word	0x00000000
	.align		4
        /*0004*/ 	.word	0xffffffff
	.align		4
        /*0008*/ 	.word	0x00000000
	.align		4
        /*000c*/ 	.word	0xfffffffe
	.align		4
        /*0010*/ 	.word	0x00000000
	.align		4
        /*0014*/ 	.word	0xfffffffd
	.align		4
        /*0018*/ 	.word	0x00000000
	.align		4
        /*001c*/ 	.word	0xfffffffc


//--------------------- .text._ZN6oscean13interpolation3gpu4cuda37trilinearInterpolationOptimizedKernelEPKfPfiiiiiifffffff --------------------------
	.section	.text._ZN6oscean13interpolation3gpu4cuda37trilinearInterpolationOptimizedKernelEPKfPfiiiiiifffffff,"ax",@progbits
	.align	128
        .global         _ZN6oscean13interpolation3gpu4cuda37trilinearInterpolationOptimizedKernelEPKfPfiiiiiifffffff
        .type           _ZN6oscean13interpolation3gpu4cuda37trilinearInterpolationOptimizedKernelEPKfPfiiiiiifffffff,@function
        .size           _ZN6oscean13interpolation3gpu4cuda37trilinearInterpolationOptimizedKernelEPKfPfiiiiiifffffff,(.L_x_79 - _ZN6oscean13interpolation3gpu4cuda37trilinearInterpolationOptimizedKernelEPKfPfiiiiiifffffff)
        .other          _ZN6oscean13interpolation3gpu4cuda37trilinearInterpolationOptimizedKernelEPKfPfiiiiiifffffff,@"STO_CUDA_ENTRY STV_DEFAULT"
_ZN6oscean13interpolation3gpu4cuda37trilinearInterpolationOptimizedKernelEPKfPfiiiiiifffffff:
.text._ZN6oscean13interpolation3gpu4cuda37trilinearInterpolationOptimizedKernelEPKfPfiiiiiifffffff:
[----:B------:R-:W-:Y:S01]  /*0000*/  LDC R1, c[0x0][0x37c] ;  /* 0x0000df00ff017b82 */ /* 0x000fe20000000800 */
[----:B------:R-:W0:Y:S07]  /*0010*/  LDCU UR4, c[0x0][0x39c] ;  /* 0x00007380ff0477ac */ /* 0x000e2e0008000800 */
[----:B------:R-:W1:Y:S01]  /*0020*/  LDC.64 R4, c[0x0][0x3a8] ;  /* 0x0000ea00ff047b82 */ /* 0x000e620000000a00 */
[----:B------:R-:W2:Y:S01]  /*0030*/  S2R R3, SR_TID.X ;  /* 0x0000000000037919 */ /* 0x000ea20000002100 */
[----:B------:R-:W3:Y:S01]  /*0040*/  LDCU UR12, c[0x0][0x360] ;  /* 0x00006c00ff0c77ac */ /* 0x000ee20008000800 */
[----:B------:R-:W4:Y:S05]  /*0050*/  LDCU UR13, c[0x0][0x364] ;  /* 0x00006c80ff0d77ac */ /* 0x000f2a0008000800 */
[----:B------:R-:W3:Y:S01]  /*0060*/  S2UR UR5, SR_CTAID.X ;  /* 0x00000000000579c3 */ /* 0x000ee20000002500 */
[----:B------:R-:W5:Y:S01]  /*0070*/  LDCU UR14, c[0x0][0x368] ;  /* 0x00006d00ff0e77ac */ /* 0x000f620008000800 */
[----:B------:R-:W2:Y:S06]  /*0080*/  LDCU UR10, c[0x0][0x3c0] ;  /* 0x00007800ff0a77ac */ /* 0x000eac0008000800 */
[----:B------:R-:W4:Y:S01]  /*0090*/  S2UR UR6, SR_CTAID.Y ;  /* 0x00000000000679c3 */ /* 0x000f220000002600 */
[----:B0-----:R-:W-:-:S07]  /*00a0*/  UIADD3 UR4, UPT, UPT, UR4, -0x1, URZ ;  /* 0xffffffff04047890 */ /* 0x001fce000fffe0ff */
[----:B------:R-:W5:Y:S01]  /*00b0*/  S2UR UR7, SR_CTAID.Z ;  /* 0x00000000000779c3 */ /* 0x000f620000002700 */
[----:B------:R-:W-:-:S04]  /*00c0*/  I2FP.F32.S32 R0, UR4 ;  /* 0x0000000400007c45 */ /* 0x000fc80008201400 */
[----:B------:R-:W-:Y:S01]  /*00d0*/  R2UR UR9, R0 ;  /* 0x00000000000972ca */ /* 0x000fe200000e0000 */
[----:B-1----:R-:W-:Y:S01]  /*00e0*/  FADD R0, R5, -R4 ;  /* 0x8000000405007221 */ /* 0x002fe20000000000 */
[----:B---3--:R-:W-:Y:S01]  /*00f0*/  UIMAD UR4, UR5, UR12, URZ ;  /* 0x0000000c050472a4 */ /* 0x008fe2000f8e02ff */
[----:B------:R-:W0:Y:S03]  /*0100*/  S2R R4, SR_TID.Y ;  /* 0x0000000000047919 */ /* 0x000e260000002200 */
[----:B------:R-:W-:Y:S01]  /*0110*/  R2UR UR8, R0 ;  /* 0x00000000000872ca */ /* 0x000fe200000e0000 */
[----:B------:R-:W1:Y:S01]  /*0120*/  S2R R5, SR_TID.Z ;  /* 0x0000000000057919 */ /* 0x000e620000002300 */
[----:B------:R-:W-:Y:S01]  /*0130*/  I2FP.F32.U32 R0, UR4 ;  /* 0x0000000400007c45 */ /* 0x000fe20008201000 */
[----:B----4-:R-:W-:-:S04]  /*0140*/  UIMAD UR5, UR6, UR13, URZ ;  /* 0x0000000d060572a4 */ /* 0x010fc8000f8e02ff */
[----:B------:R-:W3:Y:S01]  /*0150*/  MUFU.RCP R2, UR9 ;  /* 0x0000000900027d08 */ /* 0x000ee20008001000 */
[----:B------:R-:W-:-:S05]  /*0160*/  MOV R7, UR9 ;  /* 0x0000000900077c02 */ /* 0x000fca0008000f00 */
[----:B------:R-:W-:Y:S01]  /*0170*/  FMUL R0, R0, UR8 ;  /* 0x0000000800007c20 */ /* 0x000fe20008400000 */
[----:B-----5:R-:W-:-:S03]  /*0180*/  UIMAD UR6, UR7, UR14, URZ ;  /* 0x0000000e070672a4 */ /* 0x020fc6000f8e02ff */
[----:B------:R-:W4:Y:S01]  /*0190*/  FCHK P0, R0, UR9 ;  /* 0x0000000900007d02 */ /* 0x000f220008000000 */
[----:B---3--:R-:W-:-:S04]  /*01a0*/  FFMA R7, R2, -R7, 1 ;  /* 0x3f80000002077423 */ /* 0x008fc80000000807 */
[----:B------:R-:W-:Y:S01]  /*01b0*/  FFMA R7, R2, R7, R2 ;  /* 0x0000000702077223 */ /* 0x000fe20000000002 */
[----:B0-----:R-:W-:-:S03]  /*01c0*/  VIADD R8, R4, UR5 ;  /* 0x0000000504087c36 */ /* 0x001fc60008000000 */
[----:B------:R-:W-:Y:S01]  /*01d0*/  FFMA R2, R0, R7, RZ ;  /* 0x0000000700027223 */ /* 0x000fe200000000ff */
[----:B-1----:R-:W-:-:S03]  /*01e0*/  IADD3 R9, PT, PT, R5, UR6, RZ ;  /* 0x0000000605097c10 */ /* 0x002fc6000fffe0ff */
[----:B------:R-:W-:-:S04]  /*01f0*/  FFMA R6, R2, -UR9, R0 ;  /* 0x8000000902067c23 */ /* 0x000fc80008000000 */
[----:B------:R-:W-:Y:S01]  /*0200*/  FFMA R10, R7, R6, R2 ;  /* 0x00000006070a7223 */ /* 0x000fe20000000002 */
[----:B--2---:R-:W-:Y:S02]  /*0210*/  MOV R6, UR10 ;  /* 0x0000000a00067c02 */ /* 0x004fe40008000f00 */
[----:B------:R-:W-:Y:S01]  /*0220*/  IADD3 R7, PT, PT, R3, UR4, RZ ;  /* 0x0000000403077c10 */ /* 0x000fe2000fffe0ff */
[----:B----4-:R-:W-:Y:S06]  /*0230*/  @!P0 BRA `(.L_x_0) ;  /* 0x0000000000108947 */ /* 0x010fec0003800000 */
[----:B------:R-:W-:Y:S02]  /*0240*/  MOV R25, UR9 ;  /* 0x0000000900197c02 */ /* 0x000fe40008000f00 */
[----:B------:R-:W-:-:S07]  /*0250*/  MOV R2, 0x270 ;  /* 0x0000027000027802 */ /* 0x000fce0000000f00 */
[----:B------:R-:W-:Y:S05]  /*0260*/  CALL.REL.NOINC `($__internal_0_$__cuda_sm3x_div_rn_noftz_f32_slowpath) ;  /* 0x0000001c00587944 */ /* 0x000fea0003c00000 */
[----:B------:R-:W-:-:S07]  /*0270*/  MOV R10, R0 ;  /* 0x00000000000a7202 */ /* 0x000fce0000000f00 */
.L_x_0:
[----:B------:R-:W0:Y:S01]  /*0280*/  MUFU.RCP R2, UR9 ;  /* 0x0000000900027d08 */ /* 0x000e220008001000 */
[----:B------:R-:W-:Y:S01]  /*0290*/  UIADD3 UR4, UPT, UPT, UR4, -0x1, UR12 ;  /* 0xffffffff04047890 */ /* 0x000fe2000fffe00c */
[----:B------:R-:W-:Y:S01]  /*02a0*/  IMAD.U32 R13, RZ, RZ, UR9 ;  /* 0x00000009ff0d7e24 */ /* 0x000fe2000f8e00ff */
[----:B------:R-:W1:Y:S04]  /*02b0*/  LDCU UR7, c[0x0][0x3a8] ;  /* 0x00007500ff0777ac */ /* 0x000e680008000800 */
[----:B------:R-:W-:-:S05]  /*02c0*/  I2FP.F32.U32 R0, UR4 ;  /* 0x0000000400007c45 */ /* 0x000fca0008201000 */
[----:B------:R-:W-:-:S04]  /*02d0*/  FMUL R11, R0, UR8 ;  /* 0x00000008000b7c20 */ /* 0x000fc80008400000 */
[----:B------:R-:W2:Y:S01]  /*02e0*/  FCHK P0, R11, UR9 ;  /* 0x000000090b007d02 */ /* 0x000ea20008000000 */
[----:B0-----:R-:W-:-:S04]  /*02f0*/  FFMA R13, R2, -R13, 1 ;  /* 0x3f800000020d7423 */ /* 0x001fc8000000080d */
[----:B------:R-:W-:Y:S01]  /*0300*/  FFMA R0, R2, R13, R2 ;  /* 0x0000000d02007223 */ /* 0x000fe20000000002 */
[----:B-1----:R-:W-:-:S03]  /*0310*/  FADD R10, R10, UR7 ;  /* 0x000000070a0a7e21 */ /* 0x002fc60008000000 */
[----:B------:R-:W-:-:S04]  /*0320*/  FFMA R2, R0, R11, RZ ;  /* 0x0000000b00027223 */ /* 0x000fc800000000ff */
[----:B------:R-:W-:-:S04]  /*0330*/  FFMA R13, R2, -UR9, R11 ;  /* 0x80000009020d7c23 */ /* 0x000fc8000800000b */
[----:B------:R-:W-:Y:S01]  /*0340*/  FFMA R12, R0, R13, R2 ;  /* 0x0000000d000c7223 */ /* 0x000fe20000000002 */
[----:B--2---:R-:W-:Y:S06]  /*0350*/  @!P0 BRA `(.L_x_1) ;  /* 0x0000000000148947 */ /* 0x004fec0003800000 */
[----:B------:R-:W-:Y:S02]  /*0360*/  MOV R0, R11 ;  /* 0x0000000b00007202 */ /* 0x000fe40000000f00 */
[----:B------:R-:W-:Y:S02]  /*0370*/  MOV R25, UR9 ;  /* 0x0000000900197c02 */ /* 0x000fe40008000f00 */
[----:B------:R-:W-:-:S07]  /*0380*/  MOV R2, 0x3a0 ;  /* 0x000003a000027802 */ /* 0x000fce0000000f00 */
[----:B------:R-:W-:Y:S05]  /*0390*/  CALL.REL.NOINC `($__internal_0_$__cuda_sm3x_div_rn_noftz_f32_slowpath) ;  /* 0x0000001c000c7944 */ /* 0x000fea0003c00000 */
[----:B------:R-:W-:-:S07]  /*03a0*/  MOV R12, R0 ;  /* 0x00000000000c7202 */ /* 0x000fce0000000f00 */
.L_x_1:
[----:B------:R-:W0:Y:S01]  /*03b0*/  LDC.64 R14, c[0x0][0x3b0] ;  /* 0x0000ec00ff0e7b82 */ /* 0x000e220000000a00 */
[----:B------:R-:W1:Y:S01]  /*03c0*/  LDCU UR4, c[0x0][0x3a0] ;  /* 0x00007400ff0477ac */ /* 0x000e620008000800 */
[----:B------:R-:W-:Y:S01]  /*03d0*/  I2FP.F32.U32 R0, UR5 ;  /* 0x0000000500007c45 */ /* 0x000fe20008201000 */
[----:B------:R-:W2:Y:S01]  /*03e0*/  LDCU UR7, c[0x0][0x3a8] ;  /* 0x00007500ff0777ac */ /* 0x000ea20008000800 */
[----:B-1----:R-:W-:Y:S01]  /*03f0*/  UIADD3 UR4, UPT, UPT, UR4, -0x1, URZ ;  /* 0xffffffff04047890 */ /* 0x002fe2000fffe0ff */
[----:B--2---:R-:W-:Y:S01]  /*0400*/  FADD R12, R12, UR7 ;  /* 0x000000070c0c7e21 */ /* 0x004fe20008000000 */
[----:B0-----:R-:W-:-:S04]  /*0410*/  FADD R14, R15, -R14 ;  /* 0x8000000e0f0e7221 */ /* 0x001fc80000000000 */
[----:B------:R-:W-:Y:S02]  /*0420*/  I2FP.F32.S32 R13, UR4 ;  /* 0x00000004000d7c45 */ /* 0x000fe40008201400 */
[----:B------:R-:W-:Y:S02]  /*0430*/  R2UR UR10, R14 ;  /* 0x000000000e0a72ca */ /* 0x000fe400000e0000 */
[----:B------:R-:W0:Y:S11]  /*0440*/  MUFU.RCP R2, R13 ;  /* 0x0000000d00027308 */ /* 0x000e360000001000 */
[----:B------:R-:W-:-:S04]  /*0450*/  FMUL R0, R0, UR10 ;  /* 0x0000000a00007c20 */ /* 0x000fc80008400000 */
[----:B------:R-:W1:Y:S01]  /*0460*/  FCHK P0, R0, R13 ;  /* 0x0000000d00007302 */ /* 0x000e620000000000 */
[----:B0-----:R-:W-:-:S04]  /*0470*/  FFMA R11, -R13, R2, 1 ;  /* 0x3f8000000d0b7423 */ /* 0x001fc80000000102 */
[----:B------:R-:W-:-:S04]  /*0480*/  FFMA R11, R2, R11, R2 ;  /* 0x0000000b020b7223 */ /* 0x000fc80000000002 */
[----:B------:R-:W-:-:S04]  /*0490*/  FFMA R2, R0, R11, RZ ;  /* 0x0000000b00027223 */ /* 0x000fc800000000ff */
[----:B------:R-:W-:-:S04]  /*04a0*/  FFMA R14, -R13, R2, R0 ;  /* 0x000000020d0e7223 */ /* 0x000fc80000000100 */
[----:B------:R-:W-:Y:S01]  /*04b0*/  FFMA R11, R11, R14, R2 ;  /* 0x0000000e0b0b7223 */ /* 0x000fe20000000002 */
[----:B-1----:R-:W-:Y:S06]  /*04c0*/  @!P0 BRA `(.L_x_2) ;  /* 0x0000000000108947 */ /* 0x002fec0003800000 */
[----:B------:R-:W-:Y:S01]  /*04d0*/  IMAD.MOV.U32 R25, RZ, RZ, R13 ;  /* 0x000000ffff197224 */ /* 0x000fe200078e000d */
[----:B------:R-:W-:-:S07]  /*04e0*/  MOV R2, 0x500 ;  /* 0x0000050000027802 */ /* 0x000fce0000000f00 */
[----:B------:R-:W-:Y:S05]  /*04f0*/  CALL.REL.NOINC `($__internal_0_$__cuda_sm3x_div_rn_noftz_f32_slowpath) ;  /* 0x0000001800b47944 */ /* 0x000fea0003c00000 */
[----:B------:R-:W-:-:S07]  /*0500*/  MOV R11, R0 ;  /* 0x00000000000b7202 */ /* 0x000fce0000000f00 */
.L_x_2:
[----:B------:R-:W0:Y:S01]  /*0510*/  MUFU.RCP R14, R13 ;  /* 0x0000000d000e7308 */ /* 0x000e220000001000 */
[----:B------:R-:W-:Y:S01]  /*0520*/  UIADD3 UR5, UPT, UPT, UR5, -0x1, UR13 ;  /* 0xffffffff05057890 */ /* 0x000fe2000fffe00d */
[----:B------:R-:W1:Y:S05]  /*0530*/  LDCU UR7, c[0x0][0x3b0] ;  /* 0x00007600ff0777ac */ /* 0x000e6a0008000800 */
[----:B------:R-:W-:-:S05]  /*0540*/  I2FP.F32.U32 R0, UR5 ;  /* 0x0000000500007c45 */ /* 0x000fca0008201000 */
[----:B------:R-:W-:-:S04]  /*0550*/  FMUL R2, R0, UR10 ;  /* 0x0000000a00027c20 */ /* 0x000fc80008400000 */
[----:B------:R-:W2:Y:S01]  /*0560*/  FCHK P0, R2, R13 ;  /* 0x0000000d02007302 */ /* 0x000ea20000000000 */
[----:B0-----:R-:W-:-:S04]  /*0570*/  FFMA R15, -R13, R14, 1 ;  /* 0x3f8000000d0f7423 */ /* 0x001fc8000000010e */
[----:B------:R-:W-:Y:S01]  /*0580*/  FFMA R0, R14, R15, R14 ;  /* 0x0000000f0e007223 */ /* 0x000fe2000000000e */
[----:B-1----:R-:W-:-:S03]  /*0590*/  FADD R11, R11, UR7 ;  /* 0x000000070b0b7e21 */ /* 0x002fc60008000000 */
[----:B------:R-:W-:-:S04]  /*05a0*/  FFMA R15, R0, R2, RZ ;  /* 0x00000002000f7223 */ /* 0x000fc800000000ff */
[----:B------:R-:W-:-:S04]  /*05b0*/  FFMA R14, -R13, R15, R2 ;  /* 0x0000000f0d0e7223 */ /* 0x000fc80000000102 */
[----:B------:R-:W-:Y:S01]  /*05c0*/  FFMA R14, R0, R14, R15 ;  /* 0x0000000e000e7223 */ /* 0x000fe2000000000f */
[----:B--2---:R-:W-:Y:S06]  /*05d0*/  @!P0 BRA `(.L_x_3) ;  /* 0x0000000000148947 */ /* 0x004fec0003800000 */
[----:B------:R-:W-:Y:S02]  /*05e0*/  MOV R0, R2 ;  /* 0x0000000200007202 */ /* 0x000fe40000000f00 */
[----:B------:R-:W-:Y:S02]  /*05f0*/  MOV R25, R13 ;  /* 0x0000000d00197202 */ /* 0x000fe40000000f00 */
[----:B------:R-:W-:-:S07]  /*0600*/  MOV R2, 0x620 ;  /* 0x0000062000027802 */ /* 0x000fce0000000f00 */
[----:B------:R-:W-:Y:S05]  /*0610*/  CALL.REL.NOINC `($__internal_0_$__cuda_sm3x_div_rn_noftz_f32_slowpath) ;  /* 0x00000018006c7944 */ /* 0x000fea0003c00000 */
[----:B------:R-:W-:-:S07]  /*0620*/  IMAD.MOV.U32 R14, RZ, RZ, R0 ;  /* 0x000000ffff0e7224 */ /* 0x000fce00078e0000 */
.L_x_3:
[----:B------:R-:W0:Y:S01]  /*0630*/  LDC.64 R18, c[0x0][0x3b8] ;  /* 0x0000ee00ff127b82 */ /* 0x000e220000000a00 */
[----:B------:R-:W1:Y:S01]  /*0640*/  LDCU UR5, c[0x0][0x3a4] ;  /* 0x00007480ff0577ac */ /* 0x000e620008000800 */
[----:B------:R-:W-:Y:S01]  /*0650*/  I2FP.F32.U32 R0, UR6 ;  /* 0x0000000600007c45 */ /* 0x000fe20008201000 */
[----:B------:R-:W2:Y:S01]  /*0660*/  LDCU UR7, c[0x0][0x3b0] ;  /* 0x00007600ff0777ac */ /* 0x000ea20008000800 */
[----:B-1----:R-:W-:Y:S01]  /*0670*/  UIADD3 UR5, UPT, UPT, UR5, -0x1, URZ ;  /* 0xffffffff05057890 */ /* 0x002fe2000fffe0ff */
[----:B0-----:R-:W-:-:S05]  /*0680*/  FADD R18, R19, -R18 ;  /* 0x8000001213127221 */ /* 0x001fca0000000000 */
[----:B------:R-:W-:Y:S02]  /*0690*/  I2FP.F32.S32 R16, UR5 ;  /* 0x0000000500107c45 */ /* 0x000fe40008201400 */
[----:B------:R-:W-:Y:S02]  /*06a0*/  R2UR UR11, R18 ;  /* 0x00000000120b72ca */ /* 0x000fe400000e0000 */
[----:B------:R-:W0:Y:S11]  /*06b0*/  MUFU.RCP R13, R16 ;  /* 0x00000010000d7308 */ /* 0x000e360000001000 */
[----:B------:R-:W-:-:S04]  /*06c0*/  FMUL R0, R0, UR11 ;  /* 0x0000000b00007c20 */ /* 0x000fc80008400000 */
[----:B------:R-:W1:Y:S01]  /*06d0*/  FCHK P0, R0, R16 ;  /* 0x0000001000007302 */ /* 0x000e620000000000 */
[----:B0-----:R-:W-:-:S04]  /*06e0*/  FFMA R2, -R16, R13, 1 ;  /* 0x3f80000010027423 */ /* 0x001fc8000000010d */
[----:B------:R-:W-:Y:S01]  /*06f0*/  FFMA R15, R13, R2, R13 ;  /* 0x000000020d0f7223 */ /* 0x000fe2000000000d */
[----:B--2---:R-:W-:-:S03]  /*0700*/  FADD R13, R14, UR7 ;  /* 0x000000070e0d7e21 */ /* 0x004fc60008000000 */
[----:B------:R-:W-:-:S04]  /*0710*/  FFMA R2, R0, R15, RZ ;  /* 0x0000000f00027223 */ /* 0x000fc800000000ff */
[----:B------:R-:W-:-:S04]  /*0720*/  FFMA R17, -R16, R2, R0 ;  /* 0x0000000210117223 */ /* 0x000fc80000000100 */
[----:B------:R-:W-:Y:S01]  /*0730*/  FFMA R14, R15, R17, R2 ;  /* 0x000000110f0e7223 */ /* 0x000fe20000000002 */
[----:B-1----:R-:W-:Y:S06]  /*0740*/  @!P0 BRA `(.L_x_4) ;  /* 0x0000000000108947 */ /* 0x002fec0003800000 */
[----:B------:R-:W-:Y:S02]  /*0750*/  MOV R25, R16 ;  /* 0x0000001000197202 */ /* 0x000fe40000000f00 */
[----:B------:R-:W-:-:S07]  /*0760*/  MOV R2, 0x780 ;  /* 0x0000078000027802 */ /* 0x000fce0000000f00 */
[----:B------:R-:W-:Y:S05]  /*0770*/  CALL.REL.NOINC `($__internal_0_$__cuda_sm3x_div_rn_noftz_f32_slowpath) ;  /* 0x0000001800147944 */ /* 0x000fea0003c00000 */
[----:B------:R-:W-:-:S07]  /*0780*/  MOV R14, R0 ;  /* 0x00000000000e7202 */ /* 0x000fce0000000f00 */
.L_x_4:
        /* <DEDUP_REMOVED lines=13> */
[----:B------:R-:W-:Y:S01]  /*0860*/  MOV R0, R15 ;  /* 0x0000000f00007202 */ /* 0x000fe20000000f00 */
[----:B------:R-:W-:Y:S01]  /*0870*/  IMAD.MOV.U32 R25, RZ, RZ, R16 ;  /* 0x000000ffff197224 */ /* 0x000fe200078e0010 */
[----:B------:R-:W-:-:S07]  /*0880*/  MOV R2, 0x8a0 ;  /* 0x000008a000027802 */ /* 0x000fce0000000f00 */
[----:B------:R-:W-:Y:S05]  /*0890*/  CALL.REL.NOINC `($__internal_0_$__cuda_sm3x_div_rn_noftz_f32_slowpath) ;  /* 0x0000001400cc7944 */ /* 0x000fea0003c00000 */
[----:B------:R-:W-:-:S07]  /*08a0*/  MOV R2, R0 ;  /* 0x0000000000027202 */ /* 0x000fce0000000f00 */
.L_x_5:
[----:B------:R-:W0:Y:S01]  /*08b0*/  LDCU UR7, c[0x0][0x3a8] ;  /* 0x00007500ff0777ac */ /* 0x000e220008000800 */
[----:B------:R-:W1:Y:S01]  /*08c0*/  MUFU.RCP R15, UR8 ;  /* 0x00000008000f7d08 */ /* 0x000e620008001000 */
[----:B------:R-:W-:Y:S01]  /*08d0*/  MOV R16, UR8 ;  /* 0x0000000800107c02 */ /* 0x000fe20008000f00 */
[----:B------:R-:W-:Y:S01]  /*08e0*/  BSSY.RECONVERGENT B2, `(.L_x_6) ;  /* 0x000000f000027945 */ /* 0x000fe20003800200 */
[----:B------:R-:W2:Y:S01]  /*08f0*/  LDCU UR6, c[0x0][0x3b8] ;  /* 0x00007700ff0677ac */ /* 0x000ea20008000800 */
[----:B0-----:R-:W-:Y:S02]  /*0900*/  FADD R0, R10, -UR7 ;  /* 0x800000070a007e21 */ /* 0x001fe40008000000 */
[C---:B-1----:R-:W-:Y:S02]  /*0910*/  FFMA R16, R15.reuse, -R16, 1 ;  /* 0x3f8000000f107423 */ /* 0x042fe40000000810 */
[----:B------:R-:W0:Y:S02]  /*0920*/  FCHK P0, R0, UR8 ;  /* 0x0000000800007d02 */ /* 0x000e240008000000 */
[----:B------:R-:W-:Y:S01]  /*0930*/  FFMA R15, R15, R16, R15 ;  /* 0x000000100f0f7223 */ /* 0x000fe2000000000f */
[----:B--2---:R-:W-:-:S03]  /*0940*/  FADD R16, R2, UR6 ;  /* 0x0000000602107e21 */ /* 0x004fc60008000000 */
[----:B------:R-:W-:-:S04]  /*0950*/  FFMA R10, R0, R15, RZ ;  /* 0x0000000f000a7223 */ /* 0x000fc800000000ff */
[----:B------:R-:W-:-:S04]  /*0960*/  FFMA R17, R10, -UR8, R0 ;  /* 0x800000080a117c23 */ /* 0x000fc80008000000 */
[----:B------:R-:W-:Y:S01]  /*0970*/  FFMA R15, R15, R17, R10 ;  /* 0x000000110f0f7223 */ /* 0x000fe2000000000a */
[----:B0-----:R-:W-:Y:S06]  /*0980*/  @!P0 BRA `(.L_x_7) ;  /* 0x0000000000108947 */ /* 0x001fec0003800000 */
[----:B------:R-:W-:Y:S02]  /*0990*/  MOV R25, UR8 ;  /* 0x0000000800197c02 */ /* 0x000fe40008000f00 */
[----:B------:R-:W-:-:S07]  /*09a0*/  MOV R2, 0x9c0 ;  /* 0x000009c000027802 */ /* 0x000fce0000000f00 */
[----:B------:R-:W-:Y:S05]  /*09b0*/  CALL.REL.NOINC `($__internal_0_$__cuda_sm3x_div_rn_noftz_f32_slowpath) ;  /* 0x0000001400847944 */ /* 0x000fea0003c00000 */
[----:B------:R-:W-:-:S07]  /*09c0*/  IMAD.MOV.U32 R15, RZ, RZ, R0 ;  /* 0x000000ffff0f7224 */ /* 0x000fce00078e0000 */
.L_x_7:
[----:B------:R-:W-:Y:S05]  /*09d0*/  BSYNC.RECONVERGENT B2 ;  /* 0x0000000000027941 */ /* 0x000fea0003800200 */
.L_x_6:
[----:B------:R-:W0:Y:S01]  /*09e0*/  LDC R21, c[0x0][0x390] ;  /* 0x0000e400ff157b82 */ /* 0x000e220000000800 */
[----:B------:R-:W1:Y:S01]  /*09f0*/  LDCU UR6, c[0x0][0x3a8] ;  /* 0x00007500ff0677ac */ /* 0x000e620008000800 */
[----:B------:R-:W2:Y:S01]  /*0a00*/  MUFU.RCP R0, UR8 ;  /* 0x0000000800007d08 */ /* 0x000ea20008001000 */
[----:B------:R-:W-:Y:S01]  /*0a10*/  MOV R17, UR8 ;  /* 0x0000000800117c02 */ /* 0x000fe20008000f00 */
[----:B------:R-:W-:Y:S01]  /*0a20*/  BSSY.RECONVERGENT B2, `(.L_x_8) ;  /* 0x0000012000027945 */ /* 0x000fe20003800200 */
[----:B-1----:R-:W-:-:S03]  /*0a30*/  FADD R18, R12, -UR6 ;  /* 0x800000060c127e21 */ /* 0x002fc60008000000 */
[C---:B--2---:R-:W-:Y:S02]  /*0a40*/  FFMA R17, R0.reuse, -R17, 1 ;  /* 0x3f80000000117423 */ /* 0x044fe40000000811 */
[----:B------:R-:W-:Y:S01]  /*0a50*/  FCHK P0, R18, UR8 ;  /* 0x0000000812007d02 */ /* 0x000fe20008000000 */
[----:B0-----:R-:W-:Y:S01]  /*0a60*/  IADD3 R21, PT, PT, R21, -0x1, RZ ;  /* 0xffffffff15157810 */ /* 0x001fe20007ffe0ff */
[----:B------:R-:W-:-:S03]  /*0a70*/  FFMA R0, R0, R17, R0 ;  /* 0x0000001100007223 */ /* 0x000fc60000000000 */
[----:B------:R-:W-:Y:S01]  /*0a80*/  I2FP.F32.S32 R10, R21 ;  /* 0x00000015000a7245 */ /* 0x000fe20000201400 */
[----:B------:R-:W-:-:S04]  /*0a90*/  FFMA R17, R0, R18, RZ ;  /* 0x0000001200117223 */ /* 0x000fc800000000ff */
[----:B------:R-:W-:Y:S01]  /*0aa0*/  FMUL R15, R10, R15 ;  /* 0x0000000f0a0f7220 */ /* 0x000fe20000400000 */
[----:B------:R-:W-:-:S04]  /*0ab0*/  FFMA R2, R17, -UR8, R18 ;  /* 0x8000000811027c23 */ /* 0x000fc80008000012 */
[----:B------:R-:W-:Y:S01]  /*0ac0*/  FFMA R0, R0, R2, R17 ;  /* 0x0000000200007223 */ /* 0x000fe20000000011 */
[----:B------:R-:W0:Y:S02]  /*0ad0*/  F2I.TRUNC.NTZ R15, R15 ;  /* 0x0000000f000f7305 */ /* 0x000e24000020f100 */
[----:B0-----:R-:W-:Y:S01]  /*0ae0*/  VIMNMX R12, PT, PT, RZ, R15, !PT ;  /* 0x0000000fff0c7248 */ /* 0x001fe20007fe0100 */
[----:B------:R-:W-:Y:S06]  /*0af0*/  @!P0 BRA `(.L_x_9) ;  /* 0x0000000000108947 */ /* 0x000fec0003800000 */
[----:B------:R-:W-:Y:S01]  /*0b00*/  MOV R0, R18 ;  /* 0x0000001200007202 */ /* 0x000fe20000000f00 */
[----:B------:R-:W-:Y:S01]  /*0b10*/  IMAD.U32 R25, RZ, RZ, UR8 ;  /* 0x00000008ff197e24 */ /* 0x000fe2000f8e00ff */
[----:B------:R-:W-:-:S07]  /*0b20*/  MOV R2, 0xb40 ;  /* 0x00000b4000027802 */ /* 0x000fce0000000f00 */
[----:B------:R-:W-:Y:S05]  /*0b30*/  CALL.REL.NOINC `($__internal_0_$__cuda_sm3x_div_rn_noftz_f32_slowpath) ;  /* 0x0000001400247944 */ /* 0x000fea0003c00000 */
.L_x_9:
[----:B------:R-:W-:Y:S05]  /*0b40*/  BSYNC.RECONVERGENT B2 ;  /* 0x0000000000027941 */ /* 0x000fea0003800200 */
.L_x_8:
[----:B------:R-:W0:Y:S01]  /*0b50*/  LDCU UR6, c[0x0][0x3b0] ;  /* 0x00007600ff0677ac */ /* 0x000e220008000800 */
[----:B------:R-:W1:Y:S01]  /*0b60*/  MUFU.RCP R15, UR10 ;  /* 0x0000000a000f7d08 */ /* 0x000e620008001000 */
[----:B------:R-:W-:Y:S01]  /*0b70*/  FMUL R2, R10, R0 ;  /* 0x000000000a027220 */ /* 0x000fe20000400000 */
[----:B------:R-:W-:Y:S01]  /*0b80*/  MOV R18, UR10 ;  /* 0x0000000a00127c02 */ /* 0x000fe20008000f00 */
[----:B------:R-:W-:Y:S05]  /*0b90*/  BSSY.RECONVERGENT B2, `(.L_x_10) ;  /* 0x000000f000027945 */ /* 0x000fea0003800200 */
[----:B------:R-:W2:Y:S01]  /*0ba0*/  F2I.TRUNC.NTZ R2, R2 ;  /* 0x0000000200027305 */ /* 0x000ea2000020f100 */
[----:B0-----:R-:W-:Y:S01]  /*0bb0*/  FADD R0, R11, -UR6 ;  /* 0x800000060b007e21 */ /* 0x001fe20008000000 */
[----:B-1----:R-:W-:-:S06]  /*0bc0*/  FFMA R18, R15, -R18, 1 ;  /* 0x3f8000000f127423 */ /* 0x002fcc0000000812 */
[----:B------:R-:W0:Y:S01]  /*0bd0*/  FCHK P0, R0, UR10 ;  /* 0x0000000a00007d02 */ /* 0x000e220008000000 */
[----:B------:R-:W-:Y:S01]  /*0be0*/  FFMA R15, R15, R18, R15 ;  /* 0x000000120f0f7223 */ /* 0x000fe2000000000f */
[----:B--2---:R-:W-:-:S03]  /*0bf0*/  VIADDMNMX R21, R2, 0x1, R21, PT ;  /* 0x0000000102157846 */ /* 0x004fc60003800115 */
[----:B------:R-:W-:-:S04]  /*0c00*/  FFMA R11, R0, R15, RZ ;  /* 0x0000000f000b7223 */ /* 0x000fc800000000ff */
[----:B------:R-:W-:-:S04]  /*0c10*/  FFMA R18, R11, -UR10, R0 ;  /* 0x8000000a0b127c23 */ /* 0x000fc80008000000 */
[----:B------:R-:W-:Y:S01]  /*0c20*/  FFMA R18, R15, R18, R11 ;  /* 0x000000120f127223 */ /* 0x000fe2000000000b */
[----:B0-----:R-:W-:Y:S06]  /*0c30*/  @!P0 BRA `(.L_x_11) ;  /* 0x0000000000108947 */ /* 0x001fec0003800000 */
[----:B------:R-:W-:Y:S02]  /*0c40*/  MOV R25, UR10 ;  /* 0x0000000a00197c02 */ /* 0x000fe40008000f00 */
[----:B------:R-:W-:-:S07]  /*0c50*/  MOV R2, 0xc70 ;  /* 0x00000c7000027802 */ /* 0x000fce0000000f00 */
[----:B------:R-:W-:Y:S05]  /*0c60*/  CALL.REL.NOINC `($__internal_0_$__cuda_sm3x_div_rn_noftz_f32_slowpath) ;  /* 0x0000001000d87944 */ /* 0x000fea0003c00000 */
[----:B------:R-:W-:-:S07]  /*0c70*/  MOV R18, R0 ;  /* 0x0000000000127202 */ /* 0x000fce0000000f00 */
.L_x_11:
[----:B------:R-:W-:Y:S05]  /*0c80*/  BSYNC.RECONVERGENT B2 ;  /* 0x0000000000027941 */ /* 0x000fea0003800200 */
.L_x_10:
[----:B------:R-:W0:Y:S01]  /*0c90*/  LDC R20, c[0x0][0x394] ;  /* 0x0000e500ff147b82 */ /* 0x000e220000000800 */
[----:B------:R-:W1:Y:S01]  /*0ca0*/  LDCU UR6, c[0x0][0x3b0] ;  /* 0x00007600ff0677ac */ /* 0x000e620008000800 */
[----:B------:R-:W2:Y:S01]  /*0cb0*/  MUFU.RCP R0, UR10 ;  /* 0x0000000a00007d08 */ /* 0x000ea20008001000 */
[----:B------:R-:W-:Y:S01]  /*0cc0*/  MOV R15, UR10 ;  /* 0x0000000a000f7c02 */ /* 0x000fe20008000f00 */
[----:B------:R-:W-:Y:S01]  /*0cd0*/  BSSY.RECONVERGENT B2, `(.L_x_12) ;  /* 0x0000012000027945 */ /* 0x000fe20003800200 */
[----:B-1----:R-:W-:-:S03]  /*0ce0*/  FADD R22, R13, -UR6 ;  /* 0x800000060d167e21 */ /* 0x002fc60008000000 */
[----:B--2---:R-:W-:Y:S02]  /*0cf0*/  FFMA R15, R0, -R15, 1 ;  /* 0x3f800000000f7423 */ /* 0x004fe4000000080f */
[----:B------:R-:W-:Y:S01]  /*0d00*/  FCHK P0, R22, UR10 ;  /* 0x0000000a16007d02 */ /* 0x000fe20008000000 */
[----:B0-----:R-:W-:Y:S02]  /*0d10*/  VIADD R20, R20, 0xffffffff ;  /* 0xffffffff14147836 */ /* 0x001fe40000000000 */
        /* <DEDUP_REMOVED lines=9> */
[----:B------:R-:W-:Y:S02]  /*0db0*/  MOV R0, R22 ;  /* 0x0000001600007202 */ /* 0x000fe40000000f00 */
[----:B------:R-:W-:Y:S02]  /*0dc0*/  MOV R25, UR10 ;  /* 0x0000000a00197c02 */ /* 0x000fe40008000f00 */
[----:B------:R-:W-:-:S07]  /*0dd0*/  MOV R2, 0xdf0 ;  /* 0x00000df000027802 */ /* 0x000fce0000000f00 */
[----:B------:R-:W-:Y:S05]  /*0de0*/  CALL.REL.NOINC `($__internal_0_$__cuda_sm3x_div_rn_noftz_f32_slowpath) ;  /* 0x0000001000787944 */ /* 0x000fea0003c00000 */
.L_x_13:
[----:B------:R-:W-:Y:S05]  /*0df0*/  BSYNC.RECONVERGENT B2 ;  /* 0x0000000000027941 */ /* 0x000fea0003800200 */
.L_x_12:
[----:B------:R-:W0:Y:S01]  /*0e00*/  LDCU UR6, c[0x0][0x3b8] ;  /* 0x00007700ff0677ac */ /* 0x000e220008000800 */
[----:B------:R-:W1:Y:S01]  /*0e10*/  MUFU.RCP R17, UR11 ;  /* 0x0000000b00117d08 */ /* 0x000e620008001000 */
[----:B------:R-:W-:Y:S01]  /*0e20*/  FMUL R2, R11, R0 ;  /* 0x000000000b027220 */ /* 0x000fe20000400000 */
[----:B------:R-:W-:Y:S01]  /*0e30*/  IMAD.U32 R18, RZ, RZ, UR11 ;  /* 0x0000000bff127e24 */ /* 0x000fe2000f8e00ff */
        /* <DEDUP_REMOVED lines=15> */
.L_x_15:
[----:B------:R-:W-:Y:S05]  /*0f30*/  BSYNC.RECONVERGENT B2 ;  /* 0x0000000000027941 */ /* 0x000fea0003800200 */
.L_x_14:
[----:B------:R-:W0:Y:S01]  /*0f40*/  LDC R22, c[0x0][0x398] ;  /* 0x0000e600ff167b82 */ /* 0x000e220000000800 */
[----:B------:R-:W1:Y:S01]  /*0f50*/  LDCU UR6, c[0x0][0x3b8] ;  /* 0x00007700ff0677ac */ /* 0x000e620008000800 */
[----:B------:R-:W2:Y:S01]  /*0f60*/  MUFU.RCP R0, UR11 ;  /* 0x0000000b00007d08 */ /* 0x000ea20008001000 */
[----:B------:R-:W-:Y:S01]  /*0f70*/  IMAD.U32 R15, RZ, RZ, UR11 ;  /* 0x0000000bff0f7e24 */ /* 0x000fe2000f8e00ff */
[----:B------:R-:W-:Y:S01]  /*0f80*/  BSSY.RECONVERGENT B2, `(.L_x_16) ;  /* 0x0000012000027945 */ /* 0x000fe20003800200 */
[----:B-1----:R-:W-:Y:S02]  /*0f90*/  FADD R18, R16, -UR6 ;  /* 0x8000000610127e21 */ /* 0x002fe40008000000 */
[----:B--2---:R-:W-:-:S03]  /*0fa0*/  FFMA R15, R0, -R15, 1 ;  /* 0x3f800000000f7423 */ /* 0x004fc6000000080f */
        /* <DEDUP_REMOVED lines=15> */
.L_x_17:
[----:B------:R-:W-:Y:S05]  /*10a0*/  BSYNC.RECONVERGENT B2 ;  /* 0x0000000000027941 */ /* 0x000fea0003800200 */
.L_x_16:
[----:B------:R-:W-:Y:S01]  /*10b0*/  FMUL R0, R14, R0 ;  /* 0x000000000e007220 */ /* 0x000fe20000400000 */
[----:B------:R-:W0:Y:S01]  /*10c0*/  LDCU.64 UR16, c[0x0][0x358] ;  /* 0x00006b00ff1077ac */ /* 0x000e220008000a00 */
[----:B------:R-:W-:Y:S01]  /*10d0*/  BSSY.RECONVERGENT B0, `(.L_x_18) ;  /* 0x0000036000007945 */ /* 0x000fe20003800200 */
[----:B------:R-:W-:Y:S01]  /*10e0*/  IMAD.IADD R26, R21, 0x1, -R12 ;  /* 0x00000001151a7824 */ /* 0x000fe200078e0a0c */
[----:B------:R-:W1:Y:S01]  /*10f0*/  F2I.TRUNC.NTZ R15, R0 ;  /* 0x00000000000f7305 */ /* 0x000e62000020f100 */
[----:B------:R-:W2:Y:S01]  /*1100*/  LDCU UR15, c[0x0][0x390] ;  /* 0x00007200ff0f77ac */ /* 0x000ea20008000800 */
[----:B------:R-:W-:Y:S01]  /*1110*/  IADD3 R21, PT, PT, -R13, R20, RZ ;  /* 0x000000140d157210 */ /* 0x000fe20007ffe1ff */
[----:B------:R-:W3:Y:S01]  /*1120*/  LDCU UR20, c[0x0][0x398] ;  /* 0x00007300ff1477ac */ /* 0x000ee20008000800 */
[----:B-1----:R-:W-:-:S04]  /*1130*/  VIADDMNMX R15, R15, 0x1, R22, PT ;  /* 0x000000010f0f7846 */ /* 0x002fc80003800116 */
[----:B------:R-:W-:-:S04]  /*1140*/  IADD3 R22, PT, PT, -R16, R15, RZ ;  /* 0x0000000f10167210 */ /* 0x000fc80007ffe1ff */
[----:B------:R-:W-:-:S13]  /*1150*/  ISETP.GT.AND P0, PT, R5, R22, PT ;  /* 0x000000160500720c */ /* 0x000fda0003f04270 */
[----:B0-23--:R-:W-:Y:S05]  /*1160*/  @P0 BRA `(.L_x_19) ;  /* 0x0000000000b00947 */ /* 0x00dfea0003800000 */
.L_x_26:
[----:B------:R-:W-:Y:S01]  /*1170*/  ISETP.GT.AND P0, PT, R4, R21, PT ;  /* 0x000000150400720c */ /* 0x000fe20003f04270 */
[----:B------:R-:W-:-:S12]  /*1180*/  BSSY.RECONVERGENT B1, `(.L_x_20) ;  /* 0x0000027000017945 */ /* 0x000fd80003800200 */
[----:B------:R-:W-:Y:S05]  /*1190*/  @P0 BRA `(.L_x_21) ;  /* 0x0000000000940947 */ /* 0x000fea0003800000 */
[----:B------:R-:W-:Y:S02]  /*11a0*/  IADD3 R15, PT, PT, R16, R5, RZ ;  /* 0x00000005100f7210 */ /* 0x000fe40007ffe0ff */
[----:B------:R-:W-:-:S07]  /*11b0*/  MOV R2, R4 ;  /* 0x0000000400027202 */ /* 0x000fce0000000f00 */
.L_x_25:
[----:B------:R-:W-:Y:S01]  /*11c0*/  ISETP.GT.AND P0, PT, R3, R26, PT ;  /* 0x0000001a0300720c */ /* 0x000fe20003f04270 */
[----:B------:R-:W-:-:S12]  /*11d0*/  BSSY.RECONVERGENT B2, `(.L_x_22) ;  /* 0x000001e000027945 */ /* 0x000fd80003800200 */
[----:B------:R-:W-:Y:S05]  /*11e0*/  @P0 BRA `(.L_x_23) ;  /* 0x0000000000700947 */ /* 0x000fea0003800000 */
[----:B------:R-:W0:Y:S01]  /*11f0*/  S2UR UR7, SR_CgaCtaId ;  /* 0x00000000000779c3 */ /* 0x000e220000008800 */
[----:B------:R-:W1:Y:S01]  /*1200*/  LDCU.64 UR18, c[0x0][0x390] ;  /* 0x00007200ff1277ac */ /* 0x000e620008000a00 */
[----:B------:R-:W-:Y:S01]  /*1210*/  IMAD.IADD R18, R13, 0x1, R2 ;  /* 0x000000010d127824 */ /* 0x000fe200078e0202 */
[-C--:B------:R-:W-:Y:S01]  /*1220*/  IADD3 R0, PT, PT, R12, R3.reuse, RZ ;  /* 0x000000030c007210 */ /* 0x080fe20007ffe0ff */
[----:B------:R-:W-:Y:S01]  /*1230*/  UMOV UR6, 0x400 ;  /* 0x0000040000067882 */ /* 0x000fe20000000000 */
[----:B------:R-:W-:Y:S01]  /*1240*/  MOV R23, R3 ;  /* 0x0000000300177202 */ /* 0x000fe20000000f00 */
[----:B-1----:R-:W-:Y:S01]  /*1250*/  IMAD R17, R15, UR19, R18 ;  /* 0x000000130f117c24 */ /* 0x002fe2000f8e0212 */
[----:B------:R-:W-:-:S03]  /*1260*/  ISETP.GE.AND P1, PT, R18, UR19, PT ;  /* 0x0000001312007c0c */ /* 0x000fc6000bf26270 */
[----:B------:R-:W-:Y:S01]  /*1270*/  IMAD R17, R17, UR18, R0 ;  /* 0x0000001211117c24 */ /* 0x000fe2000f8e0200 */
[----:B0-----:R-:W-:-:S06]  /*1280*/  ULEA UR6, UR7, UR6, 0x18 ;  /* 0x0000000607067291 */ /* 0x001fcc000f8ec0ff */
[----:B------:R-:W-:-:S05]  /*1290*/  LEA R20, R3, UR6, 0x2 ;  /* 0x0000000603147c11 */ /* 0x000fca000f8e10ff */
[----:B------:R-:W-:-:S04]  /*12a0*/  IMAD R19, R5, 0x190, R20 ;  /* 0x0000019005137824 */ /* 0x000fc800078e0214 */
[----:B------:R-:W-:-:S07]  /*12b0*/  IMAD R20, R2, 0x28, R19 ;  /* 0x0000002802147824 */ /* 0x000fce00078e0213 */
.L_x_24:
[----:B------:R-:W-:-:S04]  /*12c0*/  ISETP.GE.OR P0, PT, R0, UR15, P1 ;  /* 0x0000000f00007c0c */ /* 0x000fc80008f06670 */
[----:B------:R-:W-:-:S13]  /*12d0*/  ISETP.GE.OR P0, PT, R15, UR20, P0 ;  /* 0x000000140f007c0c */ /* 0x000fda0008706670 */
[----:B------:R-:W0:Y:S08]  /*12e0*/  @!P0 LDC.64 R18, c[0x0][0x380] ;  /* 0x0000e000ff128b82 */ /* 0x000e300000000a00 */
[----:B------:R-:W1:Y:S01]  /*12f0*/  @P0 LDC R25, c[0x0][0x3c0] ;  /* 0x0000f000ff190b82 */ /* 0x000e620000000800 */
[----:B0-----:R-:W-:-:S06]  /*1300*/  @!P0 IMAD.WIDE R18, R17, 0x4, R18 ;  /* 0x0000000411128825 */ /* 0x001fcc00078e0212 */
[----:B------:R-:W2:Y:S01]  /*1310*/  @!P0 LDG.E R19, desc[UR16][R18.64] ;  /* 0x0000001012138981 */ /* 0x000ea2000c1e1900 */
[----:B------:R-:W-:Y:S01]  /*1320*/  IADD3 R23, PT, PT, R23, UR12, RZ ;  /* 0x0000000c17177c10 */ /* 0x000fe2000fffe0ff */
[----:B------:R-:W-:Y:S01]  /*1330*/  VIADD R0, R0, UR12 ;  /* 0x0000000c00007c36 */ /* 0x000fe20008000000 */
[----:B------:R-:W-:Y:S02]  /*1340*/  MOV R27, UR12 ;  /* 0x0000000c001b7c02 */ /* 0x000fe40008000f00 */
[----:B------:R-:W-:Y:S01]  /*1350*/  IADD3 R17, PT, PT, R17, UR12, RZ ;  /* 0x0000000c11117c10 */ /* 0x000fe2000fffe0ff */
[----:B--2---:R-:W-:Y:S04]  /*1360*/  @!P0 STS [R20], R19 ;  /* 0x0000001314008388 */ /* 0x004fe80000000800 */
[----:B-1----:R0:W-:Y:S01]  /*1370*/  @P0 STS [R20], R25 ;  /* 0x0000001914000388 */ /* 0x0021e20000000800 */
[----:B------:R-:W-:-:S02]  /*1380*/  ISETP.GT.AND P0, PT, R23, R26, PT ;  /* 0x0000001a1700720c */ /* 0x000fc40003f04270 */
[----:B0-----:R-:W-:-:S11]  /*1390*/  LEA R20, R27, R20, 0x2 ;  /* 0x000000141b147211 */ /* 0x001fd600078e10ff */
[----:B------:R-:W-:Y:S05]  /*13a0*/  @!P0 BRA `(.L_x_24) ;  /* 0xfffffffc00c48947 */ /* 0x000fea000383ffff */
.L_x_23:
[----:B------:R-:W-:Y:S05]  /*13b0*/  BSYNC.RECONVERGENT B2 ;  /* 0x0000000000027941 */ /* 0x000fea0003800200 */
.L_x_22:
[----:B------:R-:W-:-:S04]  /*13c0*/  IADD3 R2, PT, PT, R2, UR13, RZ ;  /* 0x0000000d02027c10 */ /* 0x000fc8000fffe0ff */
[----:B------:R-:W-:-:S13]  /*13d0*/  ISETP.GT.AND P0, PT, R2, R21, PT ;  /* 0x000000150200720c */ /* 0x000fda0003f04270 */
[----:B------:R-:W-:Y:S05]  /*13e0*/  @!P0 BRA `(.L_x_25) ;  /* 0xfffffffc00748947 */ /* 0x000fea000383ffff */
.L_x_21:
[----:B------:R-:W-:Y:S05]  /*13f0*/  BSYNC.RECONVERGENT B1 ;  /* 0x0000000000017941 */ /* 0x000fea0003800200 */
.L_x_20:
[----:B------:R-:W-:-:S04]  /*1400*/  IADD3 R5, PT, PT, R5, UR14, RZ ;  /* 0x0000000e05057c10 */ /* 0x000fc8000fffe0ff */
[----:B------:R-:W-:-:S13]  /*1410*/  ISETP.GT.AND P0, PT, R5, R22, PT ;  /* 0x000000160500720c */ /* 0x000fda0003f04270 */
[----:B------:R-:W-:Y:S05]  /*1420*/  @!P0 BRA `(.L_x_26) ;  /* 0xfffffffc00508947 */ /* 0x000fea000383ffff */
.L_x_19:
[----:B------:R-:W-:Y:S05]  /*1430*/  BSYNC.RECONVERGENT B0 ;  /* 0x0000000000007941 */ /* 0x000fea0003800200 */
.L_x_18:
[----:B------:R-:W0:Y:S01]  /*1440*/  LDCU.64 UR6, c[0x0][0x3a0] ;  /* 0x00007400ff0677ac */ /* 0x000e220008000a00 */
[----:B------:R-:W1:Y:S01]  /*1450*/  LDCU UR18, c[0x0][0x39c] ;  /* 0x00007380ff1277ac */ /* 0x000e620008000800 */
[----:B------:R-:W-:Y:S01]  /*1460*/  BAR.SYNC.DEFER_BLOCKING 0x0 ;  /* 0x0000000000007b1d */ /* 0x000fe20000010000 */
[----:B0-----:R-:W-:-:S04]  /*1470*/  ISETP.GE.AND P0, PT, R8, UR6, PT ;  /* 0x0000000608007c0c */ /* 0x001fc8000bf06270 */
[----:B-1----:R-:W-:-:S04]  /*1480*/  ISETP.GE.OR P0, PT, R7, UR18, P0 ;  /* 0x0000001207007c0c */ /* 0x002fc80008706670 */
[----:B------:R-:W-:-:S13]  /*1490*/  ISETP.GE.OR P0, PT, R9, UR7, P0 ;  /* 0x0000000709007c0c */ /* 0x000fda0008706670 */
[----:B------:R-:W-:Y:S05]  /*14a0*/  @P0 EXIT ;  /* 0x000000000000094d */ /* 0x000fea0003800000 */
[----:B------:R-:W0:Y:S01]  /*14b0*/  MUFU.RCP R2, UR9 ;  /* 0x0000000900027d08 */ /* 0x000e220008001000 */
[----:B------:R-:W-:Y:S01]  /*14c0*/  I2FP.F32.S32 R0, R7 ;  /* 0x0000000700007245 */ /* 0x000fe20000201400 */
[----:B------:R-:W-:Y:S01]  /*14d0*/  IMAD.U32 R5, RZ, RZ, UR9 ;  /* 0x00000009ff057e24 */ /* 0x000fe2000f8e00ff */
[----:B------:R-:W-:Y:S03]  /*14e0*/  BSSY.RECONVERGENT B2, `(.L_x_27) ;  /* 0x000000e000027945 */ /* 0x000fe60003800200 */
[----:B------:R-:W-:-:S04]  /*14f0*/  FMUL R3, R0, UR8 ;  /* 0x0000000800037c20 */ /* 0x000fc80008400000 */
[----:B------:R-:W1:Y:S01]  /*1500*/  FCHK P0, R3, UR9 ;  /* 0x0000000903007d02 */ /* 0x000e620008000000 */
[----:B0-----:R-:W-:-:S04]  /*1510*/  FFMA R5, R2, -R5, 1 ;  /* 0x3f80000002057423 */ /* 0x001fc80000000805 */
[----:B------:R-:W-:-:S04]  /*1520*/  FFMA R0, R2, R5, R2 ;  /* 0x0000000502007223 */ /* 0x000fc80000000002 */
[----:B------:R-:W-:-:S04]  /*1530*/  FFMA R2, R0, R3, RZ ;  /* 0x0000000300027223 */ /* 0x000fc800000000ff */
[----:B------:R-:W-:-:S04]  /*1540*/  FFMA R5, R2, -UR9, R3 ;  /* 0x8000000902057c23 */ /* 0x000fc80008000003 */
[----:B------:R-:W-:Y:S01]  /*1550*/  FFMA R4, R0, R5, R2 ;  /* 0x0000000500047223 */ /* 0x000fe20000000002 */
[----:B-1----:R-:W-:Y:S06]  /*1560*/  @!P0 BRA `(.L_x_28) ;  /* 0x0000000000148947 */ /* 0x002fec0003800000 */
[----:B------:R-:W-:Y:S02]  /*1570*/  MOV R0, R3 ;  /* 0x0000000300007202 */ /* 0x000fe40000000f00 */
[----:B------:R-:W-:Y:S02]  /*1580*/  MOV R25, UR9 ;  /* 0x0000000900197c02 */ /* 0x000fe40008000f00 */
[----:B------:R-:W-:-:S07]  /*1590*/  MOV R2, 0x15b0 ;  /* 0x000015b000027802 */ /* 0x000fce0000000f00 */
[----:B------:R-:W-:Y:S05]  /*15a0*/  CALL.REL.NOINC `($__internal_0_$__cuda_sm3x_div_rn_noftz_f32_slowpath) ;  /* 0x0000000800887944 */ /* 0x000fea0003c00000 */
[----:B------:R-:W-:-:S07]  /*15b0*/  MOV R4, R0 ;  /* 0x0000000000047202 */ /* 0x000fce0000000f00 */
.L_x_28:
[----:B------:R-:W-:Y:S05]  /*15c0*/  BSYNC.RECONVERGENT B2 ;  /* 0x0000000000027941 */ /* 0x000fea0003800200 */
.L_x_27:
[----:B------:R-:W-:Y:S01]  /*15d0*/  I2FP.F32.U32 R25, UR4 ;  /* 0x0000000400197c45 */ /* 0x000fe20008201000 */
[----:B------:R-:W0:Y:S01]  /*15e0*/  LDCU UR4, c[0x0][0x3a8] ;  /* 0x00007500ff0477ac */ /* 0x000e220008000800 */
[----:B------:R-:W-:Y:S01]  /*15f0*/  I2FP.F32.U32 R0, R8 ;  /* 0x0000000800007245 */ /* 0x000fe20000201000 */
[----:B------:R-:W-:Y:S01]  /*1600*/  BSSY.RECONVERGENT B2, `(.L_x_29) ;  /* 0x000000e000027945 */ /* 0x000fe20003800200 */
[----:B------:R-:W1:Y:S03]  /*1610*/  MUFU.RCP R2, R25 ;  /* 0x0000001900027308 */ /* 0x000e660000001000 */
[----:B------:R-:W-:-:S05]  /*1620*/  FMUL R0, R0, UR10 ;  /* 0x0000000a00007c20 */ /* 0x000fca0008400000 */
[----:B------:R-:W2:Y:S01]  /*1630*/  FCHK P0, R0, R25 ;  /* 0x0000001900007302 */ /* 0x000ea20000000000 */
[----:B0-----:R-:W-:Y:S01]  /*1640*/  FADD R4, R4, UR4 ;  /* 0x0000000404047e21 */ /* 0x001fe20008000000 */
[----:B-1----:R-:W-:-:S04]  /*1650*/  FFMA R3, -R25, R2, 1 ;  /* 0x3f80000019037423 */ /* 0x002fc80000000102 */
[----:B------:R-:W-:-:S04]  /*1660*/  FFMA R3, R2, R3, R2 ;  /* 0x0000000302037223 */ /* 0x000fc80000000002 */
[----:B------:R-:W-:-:S04]  /*1670*/  FFMA R2, R0, R3, RZ ;  /* 0x0000000300027223 */ /* 0x000fc800000000ff */
[----:B------:R-:W-:-:S04]  /*1680*/  FFMA R5, -R25, R2, R0 ;  /* 0x0000000219057223 */ /* 0x000fc80000000100 */
[----:B------:R-:W-:Y:S01]  /*1690*/  FFMA R3, R3, R5, R2 ;  /* 0x0000000503037223 */ /* 0x000fe20000000002 */
[----:B--2---:R-:W-:Y:S06]  /*16a0*/  @!P0 BRA `(.L_x_30) ;  /* 0x00000000000c8947 */ /* 0x004fec0003800000 */
[----:B------:R-:W-:-:S07]  /*16b0*/  MOV R2, 0x16d0 ;  /* 0x000016d000027802 */ /* 0x000fce0000000f00 */
[----:B------:R-:W-:Y:S05]  /*16c0*/  CALL.REL.NOINC `($__internal_0_$__cuda_sm3x_div_rn_noftz_f32_slowpath) ;  /* 0x0000000800407944 */ /* 0x000fea0003c00000 */
[----:B------:R-:W-:-:S07]  /*16d0*/  MOV R3, R0 ;  /* 0x0000000000037202 */ /* 0x000fce0000000f00 */
.L_x_30:
[----:B------:R-:W-:Y:S05]  /*16e0*/  BSYNC.RECONVERGENT B2 ;  /* 0x0000000000027941 */ /* 0x000fea0003800200 */
.L_x_29:
        /* <DEDUP_REMOVED lines=16> */
[----:B------:R-:W-:-:S07]  /*17f0*/  IMAD.MOV.U32 R2, RZ, RZ, R0 ;  /* 0x000000ffff027224 */ /* 0x000fce00078e0000 */
.L_x_32:
[----:B------:R-:W-:Y:S05]  /*1800*/  BSYNC.RECONVERGENT B2 ;  /* 0x0000000000027941 */ /* 0x000fea0003800200 */
.L_x_31:
        /* <DEDUP_REMOVED lines=14> */
[----:B------:R-:W-:Y:S02]  /*18f0*/  MOV R0, R20 ;  /* 0x0000001400007202 */ /* 0x000fe40000000f00 */
[----:B------:R-:W-:Y:S02]  /*1900*/  MOV R25, UR8 ;  /* 0x0000000800197c02 */ /* 0x000fe40008000f00 */
[----:B------:R-:W-:-:S07]  /*1910*/  MOV R2, 0x1930 ;  /* 0x0000193000027802 */ /* 0x000fce0000000f00 */
[----:B------:R-:W-:Y:S05]  /*1920*/  CALL.REL.NOINC `($__internal_0_$__cuda_sm3x_div_rn_noftz_f32_slowpath) ;  /* 0x0000000400a87944 */ /* 0x000fea0003c00000 */
[----:B------:R-:W-:-:S07]  /*1930*/  MOV R5, R0 ;  /* 0x0000000000057202 */ /* 0x000fce0000000f00 */
.L_x_34:
[----:B------:R-:W-:Y:S05]  /*1940*/  BSYNC.RECONVERGENT B2 ;  /* 0x0000000000027941 */ /* 0x000fea0003800200 */
.L_x_33:
[----:B------:R-:W0:Y:S01]  /*1950*/  LDCU UR4, c[0x0][0x3b0] ;  /* 0x00007600ff0477ac */ /* 0x000e220008000800 */
[----:B------:R-:W1:Y:S01]  /*1960*/  MUFU.RCP R0, UR10 ;  /* 0x0000000a00007d08 */ /* 0x000e620008001000 */
[----:B------:R-:W-:Y:S01]  /*1970*/  IMAD.U32 R15, RZ, RZ, UR10 ;  /* 0x0000000aff0f7e24 */ /* 0x000fe2000f8e00ff */
[----:B------:R-:W-:Y:S01]  /*1980*/  BSSY.RECONVERGENT B2, `(.L_x_35) ;  /* 0x000000f000027945 */ /* 0x000fe20003800200 */
[----:B------:R-:W-:Y:S01]  /*1990*/  FMUL R10, R10, R5 ;  /* 0x000000050a0a7220 */ /* 0x000fe20000400000 */
[----:B0-----:R-:W-:Y:S01]  /*19a0*/  FADD R18, R3, -UR4 ;  /* 0x8000000403127e21 */ /* 0x001fe20008000000 */
[----:B-1----:R-:W-:-:S03]  /*19b0*/  FFMA R15, R0, -R15, 1 ;  /* 0x3f800000000f7423 */ /* 0x002fc6000000080f */
[----:B------:R-:W0:Y:S01]  /*19c0*/  FCHK P0, R18, UR10 ;  /* 0x0000000a12007d02 */ /* 0x000e220008000000 */
[----:B------:R-:W-:-:S04]  /*19d0*/  FFMA R0, R0, R15, R0 ;  /* 0x0000000f00007223 */ /* 0x000fc80000000000 */
        /* <DEDUP_REMOVED lines=9> */
.L_x_36:
[----:B------:R-:W-:Y:S05]  /*1a70*/  BSYNC.RECONVERGENT B2 ;  /* 0x0000000000027941 */ /* 0x000fea0003800200 */
.L_x_35:
[----:B------:R-:W0:Y:S01]  /*1a80*/  LDCU UR4, c[0x0][0x3b8] ;  /* 0x00007700ff0477ac */ /* 0x000e220008000800 */
[----:B------:R-:W1:Y:S01]  /*1a90*/  MUFU.RCP R0, UR11 ;  /* 0x0000000b00007d08 */ /* 0x000e620008001000 */
[----:B------:R-:W-:Y:S01]  /*1aa0*/  MOV R3, UR11 ;  /* 0x0000000b00037c02 */ /* 0x000fe20008000f00 */
[----:B------:R-:W-:Y:S01]  /*1ab0*/  BSSY.RECONVERGENT B2, `(.L_x_37) ;  /* 0x000000e000027945 */ /* 0x000fe20003800200 */
[----:B------:R-:W-:Y:S01]  /*1ac0*/  FMUL R11, R11, R2 ;  /* 0x000000020b0b7220 */ /* 0x000fe20000400000 */
[----:B0-----:R-:W-:Y:S02]  /*1ad0*/  FADD R18, R4, -UR4 ;  /* 0x8000000404127e21 */ /* 0x001fe40008000000 */
[C---:B-1----:R-:W-:Y:S02]  /*1ae0*/  FFMA R3, R0.reuse, -R3, 1 ;  /* 0x3f80000000037423 */ /* 0x042fe40000000803 */
[----:B------:R-:W0:Y:S02]  /*1af0*/  FCHK P0, R18, UR11 ;  /* 0x0000000b12007d02 */ /* 0x000e240008000000 */
[----:B------:R-:W-:-:S04]  /*1b00*/  FFMA R0, R0, R3, R0 ;  /* 0x0000000300007223 */ /* 0x000fc80000000000 */
[----:B------:R-:W-:-:S04]  /*1b10*/  FFMA R3, R0, R18, RZ ;  /* 0x0000001200037223 */ /* 0x000fc800000000ff */
[----:B------:R-:W-:-:S04]  /*1b20*/  FFMA R4, R3, -UR11, R18 ;  /* 0x8000000b03047c23 */ /* 0x000fc80008000012 */
[----:B------:R-:W-:Y:S01]  /*1b30*/  FFMA R0, R0, R4, R3 ;  /* 0x0000000400007223 */ /* 0x000fe20000000003 */
[----:B0-----:R-:W-:Y:S06]  /*1b40*/  @!P0 BRA `(.L_x_38) ;  /* 0x0000000000108947 */ /* 0x001fec0003800000 */
[----:B------:R-:W-:Y:S01]  /*1b50*/  IMAD.MOV.U32 R0, RZ, RZ, R18 ;  /* 0x000000ffff007224 */ /* 0x000fe200078e0012 */
[----:B------:R-:W-:Y:S02]  /*1b60*/  MOV R25, UR11 ;  /* 0x0000000b00197c02 */ /* 0x000fe40008000f00 */
[----:B------:R-:W-:-:S07]  /*1b70*/  MOV R2, 0x1b90 ;  /* 0x00001b9000027802 */ /* 0x000fce0000000f00 */
[----:B------:R-:W-:Y:S05]  /*1b80*/  CALL.REL.NOINC `($__internal_0_$__cuda_sm3x_div_rn_noftz_f32_slowpath) ;  /* 0x0000000400107944 */ /* 0x000fea0003c00000 */
.L_x_38:
[----:B------:R-:W-:Y:S05]  /*1b90*/  BSYNC.RECONVERGENT B2 ;  /* 0x0000000000027941 */ /* 0x000fea0003800200 */
.L_x_37:
[----:B------:R-:W-:Y:S01]  /*1ba0*/  I2FP.F32.U32 R2, R13 ;  /* 0x0000000d00027245 */ /* 0x000fe20000201000 */
[----:B------:R-:W-:Y:S01]  /*1bb0*/  BSSY.RECONVERGENT B0, `(.L_x_39) ;  /* 0x0000039000007945 */ /* 0x000fe20003800200 */
[----:B------:R-:W-:-:S03]  /*1bc0*/  I2FP.F32.U32 R3, R12 ;  /* 0x0000000c00037245 */ /* 0x000fc60000201000 */
[----:B------:R-:W-:Y:S02]  /*1bd0*/  FADD R11, R11, -R2 ;  /* 0x800000020b0b7221 */ /* 0x000fe40000000000 */
[----:B------:R-:W-:Y:S01]  /*1be0*/  FADD R10, R10, -R3 ;  /* 0x800000030a0a7221 */ /* 0x000fe20000000000 */
[----:B------:R-:W-:Y:S02]  /*1bf0*/  I2FP.F32.S32 R3, R26 ;  /* 0x0000001a00037245 */ /* 0x000fe40000201400 */
[----:B------:R-:W-:-:S04]  /*1c00*/  FSETP.GE.AND P0, PT, R11, RZ, PT ;  /* 0x000000ff0b00720b */ /* 0x000fc80003f06000 */
[----:B------:R-:W-:-:S04]  /*1c10*/  FSETP.LTU.OR P0, PT, R10, RZ, !P0 ;  /* 0x000000ff0a00720b */ /* 0x000fc80004709400 */
[----:B------:R-:W-:Y:S02]  /*1c20*/  FSETP.GEU.OR P0, PT, R10, R3, P0 ;  /* 0x000000030a00720b */ /* 0x000fe4000070e400 */
[----:B------:R-:W-:-:S05]  /*1c30*/  I2FP.F32.U32 R3, R16 ;  /* 0x0000001000037245 */ /* 0x000fca0000201000 */
[----:B------:R-:W-:Y:S01]  /*1c40*/  FFMA R14, R14, R0, -R3 ;  /* 0x000000000e0e7223 */ /* 0x000fe20000000803 */
[----:B------:R-:W-:-:S04]  /*1c50*/  I2FP.F32.S32 R3, R22 ;  /* 0x0000001600037245 */ /* 0x000fc80000201400 */
[C---:B------:R-:W-:Y:S02]  /*1c60*/  FSETP.GEU.AND P1, PT, R14.reuse, R3, PT ;  /* 0x000000030e00720b */ /* 0x040fe40003f2e000 */
[----:B------:R-:W-:Y:S02]  /*1c70*/  @!P0 I2FP.F32.S32 R0, R21 ;  /* 0x0000001500008245 */ /* 0x000fe40000201400 */
[----:B------:R-:W-:Y:S02]  /*1c80*/  FSETP.GE.AND P1, PT, R14, RZ, !P1 ;  /* 0x000000ff0e00720b */ /* 0x000fe40004f26000 */
[----:B------:R-:W-:-:S04]  /*1c90*/  FSETP.LT.AND P0, PT, R11, R0, !P0 ;  /* 0x000000000b00720b */ /* 0x000fc80004701000 */
[----:B------:R-:W-:-:S13]  /*1ca0*/  PLOP3.LUT P0, PT, P0, P1, PT, 0x80, 0x8 ;  /* 0x000000000008781c */ /* 0x000fda0000703070 */
[----:B------:R-:W-:Y:S05]  /*1cb0*/  @!P0 BRA `(.L_x_40) ;  /* 0x0000000000a08947 */ /* 0x000fea0003800000 */
[----:B------:R-:W0:Y:S01]  /*1cc0*/  S2R R13, SR_CgaCtaId ;  /* 0x00000000000d7919 */ /* 0x000e220000008800 */
[----:B------:R-:W1:Y:S01]  /*1cd0*/  F2I.TRUNC.NTZ R3, R14 ;  /* 0x0000000e00037305 */ /* 0x000e62000020f100 */
[----:B------:R-:W-:-:S07]  /*1ce0*/  MOV R0, 0x400 ;  /* 0x0000040000007802 */ /* 0x000fce0000000f00 */
[----:B------:R-:W2:Y:S08]  /*1cf0*/  F2I.TRUNC.NTZ R5, R11 ;  /* 0x0000000b00057305 */ /* 0x000eb0000020f100 */
[----:B------:R-:W3:Y:S01]  /*1d00*/  F2I.TRUNC.NTZ R4, R10 ;  /* 0x0000000a00047305 */ /* 0x000ee2000020f100 */
[----:B0-----:R-:W-:-:S05]  /*1d10*/  LEA R0, R13, R0, 0x18 ;  /* 0x000000000d007211 */ /* 0x001fca00078ec0ff */
[----:B-1----:R-:W-:Y:S01]  /*1d20*/  IMAD R0, R3, 0x190, R0 ;  /* 0x0000019003007824 */ /* 0x002fe200078e0200 */
[----:B------:R-:W-:-:S03]  /*1d30*/  I2FP.F32.S32 R3, R3 ;  /* 0x0000000300037245 */ /* 0x000fc60000201400 */
[----:B--2---:R-:W-:Y:S02]  /*1d40*/  IMAD R13, R5, 0x28, R0 ;  /* 0x00000028050d7824 */ /* 0x004fe400078e0200 */
[----:B------:R-:W-:-:S03]  /*1d50*/  FADD R3, R14, -R3 ;  /* 0x800000030e037221 */ /* 0x000fc60000000000 */
[----:B---3--:R-:W-:Y:S02]  /*1d60*/  LEA R6, R4, R13, 0x2 ;  /* 0x0000000d04067211 */ /* 0x008fe400078e10ff */
[----:B------:R-:W-:Y:S02]  /*1d70*/  I2FP.F32.S32 R13, R4 ;  /* 0x00000004000d7245 */ /* 0x000fe40000201400 */
[----:B------:R-:W-:Y:S01]  /*1d80*/  I2FP.F32.S32 R4, R5 ;  /* 0x0000000500047245 */ /* 0x000fe20000201400 */
[----:B------:R-:W0:Y:S02]  /*1d90*/  LDS R20, [R6+0x1bc] ;  /* 0x0001bc0006147984 */ /* 0x000e240000000800 */
[----:B------:R-:W-:Y:S02]  /*1da0*/  FADD R13, R10, -R13 ;  /* 0x8000000d0a0d7221 */ /* 0x000fe40000000000 */
[----:B------:R-:W1:Y:S01]  /*1db0*/  LDS R12, [R6+0x4] ;  /* 0x00000400060c7984 */ /* 0x000e620000000800 */
[----:B------:R-:W-:Y:S01]  /*1dc0*/  FADD R4, R11, -R4 ;  /* 0x800000040b047221 */ /* 0x000fe20000000000 */
[----:B------:R-:W-:-:S02]  /*1dd0*/  FADD R5, -R13, 1 ;  /* 0x3f8000000d057421 */ /* 0x000fc40000000100 */
[----:B------:R-:W2:Y:S04]  /*1de0*/  LDS R16, [R6+0x2c] ;  /* 0x00002c0006107984 */ /* 0x000ea80000000800 */
[----:B------:R-:W3:Y:S04]  /*1df0*/  LDS R18, [R6+0x194] ;  /* 0x0001940006127984 */ /* 0x000ee80000000800 */
[----:B------:R-:W4:Y:S04]  /*1e00*/  LDS R17, [R6+0x1b8] ;  /* 0x0001b80006117984 */ /* 0x000f280000000800 */
[----:B------:R-:W5:Y:S04]  /*1e10*/  LDS R2, [R6+0x190] ;  /* 0x0001900006027984 */ /* 0x000f680000000800 */
[----:B------:R-:W5:Y:S04]  /*1e20*/  LDS R15, [R6+0x28] ;  /* 0x00002800060f7984 */ /* 0x000f680000000800 */
[----:B------:R-:W5:Y:S01]  /*1e30*/  LDS R0, [R6] ;  /* 0x0000000006007984 */ /* 0x000f620000000800 */
[C---:B0-----:R-:W-:Y:S01]  /*1e40*/  FMUL R20, R13.reuse, R20 ;  /* 0x000000140d147220 */ /* 0x041fe20000400000 */
[C---:B-1----:R-:W-:Y:S01]  /*1e50*/  FMUL R11, R13.reuse, R12 ;  /* 0x0000000c0d0b7220 */ /* 0x042fe20000400000 */
[C---:B--2---:R-:W-:Y:S01]  /*1e60*/  FMUL R16, R13.reuse, R16 ;  /* 0x000000100d107220 */ /* 0x044fe20000400000 */
[----:B---3--:R-:W-:Y:S01]  /*1e70*/  FMUL R13, R13, R18 ;  /* 0x000000120d0d7220 */ /* 0x008fe20000400000 */
[----:B----4-:R-:W-:-:S03]  /*1e80*/  FFMA R17, R17, R5, R20 ;  /* 0x0000000511117223 */ /* 0x010fc60000000014 */
[----:B-----5:R-:W-:Y:S01]  /*1e90*/  FFMA R2, R2, R5, R13 ;  /* 0x0000000502027223 */ /* 0x020fe2000000000d */
[C---:B------:R-:W-:Y:S01]  /*1ea0*/  FADD R13, -R4.reuse, 1 ;  /* 0x3f800000040d7421 */ /* 0x040fe20000000100 */
[----:B------:R-:W-:Y:S01]  /*1eb0*/  FMUL R17, R4, R17 ;  /* 0x0000001104117220 */ /* 0x000fe20000400000 */
[----:B------:R-:W-:-:S03]  /*1ec0*/  FFMA R15, R15, R5, R16 ;  /* 0x000000050f0f7223 */ /* 0x000fc60000000010 */
[----:B------:R-:W-:Y:S01]  /*1ed0*/  FFMA R2, R2, R13, R17 ;  /* 0x0000000d02027223 */ /* 0x000fe20000000011 */
[----:B------:R-:W-:Y:S01]  /*1ee0*/  FFMA R0, R0, R5, R11 ;  /* 0x0000000500007223 */ /* 0x000fe2000000000b */
[----:B------:R-:W-:Y:S01]  /*1ef0*/  FMUL R15, R4, R15 ;  /* 0x0000000f040f7220 */ /* 0x000fe20000400000 */
[C---:B------:R-:W-:Y:S01]  /*1f00*/  FADD R5, -R3.reuse, 1 ;  /* 0x3f80000003057421 */ /* 0x040fe20000000100 */
[----:B------:R-:W-:Y:S02]  /*1f10*/  FMUL R3, R3, R2 ;  /* 0x0000000203037220 */ /* 0x000fe40000400000 */
[----:B------:R-:W-:-:S04]  /*1f20*/  FFMA R0, R0, R13, R15 ;  /* 0x0000000d00007223 */ /* 0x000fc8000000000f */
[----:B------:R-:W-:-:S07]  /*1f30*/  FFMA R6, R0, R5, R3 ;  /* 0x0000000500067223 */ /* 0x000fce0000000003 */
.L_x_40:
[----:B------:R-:W-:Y:S05]  /*1f40*/  BSYNC.RECONVERGENT B0 ;  /* 0x0000000000007941 */ /* 0x000fea0003800200 */
.L_x_39:
[----:B------:R-:W0:Y:S01]  /*1f50*/  LDCU UR4, c[0x0][0x3a0] ;  /* 0x00007400ff0477ac */ /* 0x000e220008000800 */
[----:B------:R-:W1:Y:S01]  /*1f60*/  LDC.64 R2, c[0x0][0x388] ;  /* 0x0000e200ff027b82 */ /* 0x000e620000000a00 */
[----:B------:R-:W2:Y:S01]  /*1f70*/  LDCU UR5, c[0x0][0x39c] ;  /* 0x00007380ff0577ac */ /* 0x000ea20008000800 */
[----:B0-----:R-:W-:-:S04]  /*1f80*/  IMAD R8, R9, UR4, R8 ;  /* 0x0000000409087c24 */ /* 0x001fc8000f8e0208 */
[----:B--2---:R-:W-:-:S04]  /*1f90*/  IMAD R7, R8, UR5, R7 ;  /* 0x0000000508077c24 */ /* 0x004fc8000f8e0207 */
[----:B-1----:R-:W-:-:S05]  /*1fa0*/  IMAD.WIDE R2, R7, 0x4, R2 ;  /* 0x0000000407027825 */ /* 0x002fca00078e0202 */
[----:B------:R-:W-:Y:S01]  /*1fb0*/  STG.E desc[UR16][R2.64], R6 ;  /* 0x0000000602007986 */ /* 0x000fe2000c101910 */
[----:B------:R-:W-:Y:S05]  /*1fc0*/  EXIT ;  /* 0x000000000000794d */ /* 0x000fea0003800000 */
        .weak           $__internal_0_$__cuda_sm3x_div_rn_noftz_f32_slowpath
        .type           $__internal_0_$__cuda_sm3x_div_rn_noftz_f32_slowpath,@function
        .size           $__internal_0_$__cuda_sm3x_div_rn_noftz_f32_slowpath,(.L_x_79 - $__internal_0_$__cuda_sm3x_div_rn_noftz_f32_slowpath)
$__internal_0_$__cuda_sm3x_div_rn_noftz_f32_slowpath:
[----:B------:R-:W-:Y:S01]  /*1fd0*/  SHF.R.U32.HI R18, RZ, 0x17, R25 ;  /* 0x00000017ff127819 */ /* 0x000fe20000011619 */
[----:B------:R-:W-:Y:S01]  /*1fe0*/  BSSY.RECONVERGENT B0, `(.L_x_41) ;  /* 0x0000062000007945 */ /* 0x000fe20003800200 */
[----:B------:R-:W-:Y:S02]  /*1ff0*/  SHF.R.U32.HI R17, RZ, 0x17, R0 ;  /* 0x00000017ff117819 */ /* 0x000fe40000011600 */
[----:B------:R-:W-:Y:S02]  /*2000*/  LOP3.LUT R18, R18, 0xff, RZ, 0xc0, !PT ;  /* 0x000000ff12127812 */ /* 0x000fe400078ec0ff */
[----:B------:R-:W-:Y:S02]  /*2010*/  LOP3.LUT R17, R17, 0xff, RZ, 0xc0, !PT ;  /* 0x000000ff11117812 */ /* 0x000fe400078ec0ff */
[----:B------:R-:W-:Y:S02]  /*2020*/  IADD3 R15, PT, PT, R18, -0x1, RZ ;  /* 0xffffffff120f7810 */ /* 0x000fe40007ffe0ff */
[----:B------:R-:W-:-:S02]  /*2030*/  IADD3 R23, PT, PT, R17, -0x1, RZ ;  /* 0xffffffff11177810 */ /* 0x000fc40007ffe0ff */
[----:B------:R-:W-:-:S04]  /*2040*/  ISETP.GT.U32.AND P0, PT, R15, 0xfd, PT ;  /* 0x000000fd0f00780c */ /* 0x000fc80003f04070 */
[----:B------:R-:W-:-:S13]  /*2050*/  ISETP.GT.U32.OR P0, PT, R23, 0xfd, P0 ;  /* 0x000000fd1700780c */ /* 0x000fda0000704470 */
[----:B------:R-:W-:Y:S01]  /*2060*/  @!P0 IMAD.MOV.U32 R19, RZ, RZ, RZ ;  /* 0x000000ffff138224 */ /* 0x000fe200078e00ff */
[----:B------:R-:W-:Y:S06]  /*2070*/  @!P0 BRA `(.L_x_42) ;  /* 0x00000000005c8947 */ /* 0x000fec0003800000 */
[----:B------:R-:W-:Y:S02]  /*2080*/  FSETP.GTU.FTZ.AND P0, PT, |R0|, +INF , PT ;  /* 0x7f8000000000780b */ /* 0x000fe40003f1c200 */
[----:B------:R-:W-:-:S04]  /*2090*/  FSETP.GTU.FTZ.AND P1, PT, |R25|, +INF , PT ;  /* 0x7f8000001900780b */ /* 0x000fc80003f3c200 */
[----:B------:R-:W-:-:S13]  /*20a0*/  PLOP3.LUT P0, PT, P0, P1, PT, 0xf8, 0x8f ;  /* 0x00000000008f781c */ /* 0x000fda0000703f70 */
[----:B------:R-:W-:Y:S05]  /*20b0*/  @P0 BRA `(.L_x_43) ;  /* 0x00000004004c0947 */ /* 0x000fea0003800000 */
[----:B------:R-:W-:-:S13]  /*20c0*/  LOP3.LUT P0, RZ, R25, 0x7fffffff, R0, 0xc8, !PT ;  /* 0x7fffffff19ff7812 */ /* 0x000fda000780c800 */
[----:B------:R-:W-:Y:S05]  /*20d0*/  @!P0 BRA `(.L_x_44) ;  /* 0x00000004003c8947 */ /* 0x000fea0003800000 */
[C---:B------:R-:W-:Y:S02]  /*20e0*/  FSETP.NEU.FTZ.AND P2, PT, |R0|.reuse, +INF , PT ;  /* 0x7f8000000000780b */ /* 0x040fe40003f5d200 */
[----:B------:R-:W-:Y:S02]  /*20f0*/  FSETP.NEU.FTZ.AND P1, PT, |R25|, +INF , PT ;  /* 0x7f8000001900780b */ /* 0x000fe40003f3d200 */
[----:B------:R-:W-:-:S11]  /*2100*/  FSETP.NEU.FTZ.AND P0, PT, |R0|, +INF , PT ;  /* 0x7f8000000000780b */ /* 0x000fd60003f1d200 */
[----:B------:R-:W-:Y:S05]  /*2110*/  @!P1 BRA !P2, `(.L_x_44) ;  /* 0x00000004002c9947 */ /* 0x000fea0005000000 */
[----:B------:R-:W-:-:S04]  /*2120*/  LOP3.LUT P2, RZ, R0, 0x7fffffff, RZ, 0xc0, !PT ;  /* 0x7fffffff00ff7812 */ /* 0x000fc8000784c0ff */
[----:B------:R-:W-:-:S13]  /*2130*/  PLOP3.LUT P1, PT, P1, P2, PT, 0x2f, 0xf2 ;  /* 0x0000000000f2781c */ /* 0x000fda0000f24577 */
[----:B------:R-:W-:Y:S05]  /*2140*/  @P1 BRA `(.L_x_45) ;  /* 0x0000000400181947 */ /* 0x000fea0003800000 */
[----:B------:R-:W-:-:S04]  /*2150*/  LOP3.LUT P1, RZ, R25, 0x7fffffff, RZ, 0xc0, !PT ;  /* 0x7fffffff19ff7812 */ /* 0x000fc8000782c0ff */
[----:B------:R-:W-:-:S13]  /*2160*/  PLOP3.LUT P0, PT, P0, P1, PT, 0x2f, 0xf2 ;  /* 0x0000000000f2781c */ /* 0x000fda0000702577 */
[----:B------:R-:W-:Y:S05]  /*2170*/  @P0 BRA `(.L_x_46) ;  /* 0x0000000400000947 */ /* 0x000fea0003800000 */
[----:B------:R-:W-:Y:S02]  /*2180*/  ISETP.GE.AND P0, PT, R23, RZ, PT ;  /* 0x000000ff1700720c */ /* 0x000fe40003f06270 */
[----:B------:R-:W-:-:S11]  /*2190*/  ISETP.GE.AND P1, PT, R15, RZ, PT ;  /* 0x000000ff0f00720c */ /* 0x000fd60003f26270 */
[----:B------:R-:W-:Y:S01]  /*21a0*/  @P0 MOV R19, RZ ;  /* 0x000000ff00130202 */ /* 0x000fe20000000f00 */
[----:B------:R-:W-:Y:S01]  /*21b0*/  @!P0 FFMA R0, R0, 1.84467440737095516160e+19, RZ ;  /* 0x5f80000000008823 */ /* 0x000fe200000000ff */
[----:B------:R-:W-:Y:S01]  /*21c0*/  @!P0 MOV R19, 0xffffffc0 ;  /* 0xffffffc000138802 */ /* 0x000fe20000000f00 */
[----:B------:R-:W-:-:S03]  /*21d0*/  @!P1 FFMA R25, R25, 1.84467440737095516160e+19, RZ ;  /* 0x5f80000019199823 */ /* 0x000fc600000000ff */
[----:B------:R-:W-:-:S07]  /*21e0*/  @!P1 IADD3 R19, PT, PT, R19, 0x40, RZ ;  /* 0x0000004013139810 */ /* 0x000fce0007ffe0ff */
.L_x_42:
[----:B------:R-:W-:Y:S01]  /*21f0*/  LEA R24, R18, 0xc0800000, 0x17 ;  /* 0xc080000012187811 */ /* 0x000fe200078eb8ff */
[----:B------:R-:W-:Y:S01]  /*2200*/  VIADD R17, R17, 0xffffff81 ;  /* 0xffffff8111117836 */ /* 0x000fe20000000000 */
[----:B------:R-:W-:Y:S02]  /*2210*/  BSSY.RECONVERGENT B1, `(.L_x_47) ;  /* 0x0000035000017945 */ /* 0x000fe40003800200 */
[----:B------:R-:W-:Y:S01]  /*2220*/  IADD3 R27, PT, PT, -R24, R25, RZ ;  /* 0x00000019181b7210 */ /* 0x000fe20007ffe1ff */
[C---:B------:R-:W-:Y:S01]  /*2230*/  IMAD R0, R17.reuse, -0x800000, R0 ;  /* 0xff80000011007824 */ /* 0x040fe200078e0200 */
[----:B------:R-:W-:Y:S02]  /*2240*/  IADD3 R18, PT, PT, R17, 0x7f, -R18 ;  /* 0x0000007f11127810 */ /* 0x000fe40007ffe812 */
[----:B------:R-:W0:Y:S01]  /*2250*/  MUFU.RCP R24, R27 ;  /* 0x0000001b00187308 */ /* 0x000e220000001000 */
[----:B------:R-:W-:Y:S01]  /*2260*/  FADD.FTZ R15, -R27, -RZ ;  /* 0x800000ff1b0f7221 */ /* 0x000fe20000010100 */
[----:B------:R-:W-:-:S03]  /*2270*/  IADD3 R19, PT, PT, R18, R19, RZ ;  /* 0x0000001312137210 */ /* 0x000fc60007ffe0ff */
[----:B0-----:R-:W-:-:S04]  /*2280*/  FFMA R23, R24, R15, 1 ;  /* 0x3f80000018177423 */ /* 0x001fc8000000000f */
[----:B------:R-:W-:-:S04]  /*2290*/  FFMA R23, R24, R23, R24 ;  /* 0x0000001718177223 */ /* 0x000fc80000000018 */
[----:B------:R-:W-:-:S04]  /*22a0*/  FFMA R24, R0, R23, RZ ;  /* 0x0000001700187223 */ /* 0x000fc800000000ff */
[----:B------:R-:W-:-:S04]  /*22b0*/  FFMA R25, R15, R24, R0 ;  /* 0x000000180f197223 */ /* 0x000fc80000000000 */
[----:B------:R-:W-:-:S04]  /*22c0*/  FFMA R24, R23, R25, R24 ;  /* 0x0000001917187223 */ /* 0x000fc80000000018 */
[----:B------:R-:W-:-:S04]  /*22d0*/  FFMA R15, R15, R24, R0 ;  /* 0x000000180f0f7223 */ /* 0x000fc80000000000 */
[----:B------:R-:W-:-:S05]  /*22e0*/  FFMA R0, R23, R15, R24 ;  /* 0x0000000f17007223 */ /* 0x000fca0000000018 */
[----:B------:R-:W-:-:S04]  /*22f0*/  SHF.R.U32.HI R17, RZ, 0x17, R0 ;  /* 0x00000017ff117819 */ /* 0x000fc80000011600 */
[----:B------:R-:W-:-:S04]  /*2300*/  LOP3.LUT R18, R17, 0xff, RZ, 0xc0, !PT ;  /* 0x000000ff11127812 */ /* 0x000fc800078ec0ff */
[----:B------:R-:W-:-:S04]  /*2310*/  IADD3 R17, PT, PT, R18, R19, RZ ;  /* 0x0000001312117210 */ /* 0x000fc80007ffe0ff */
[----:B------:R-:W-:-:S04]  /*2320*/  IADD3 R18, PT, PT, R17, -0x1, RZ ;  /* 0xffffffff11127810 */ /* 0x000fc80007ffe0ff */
[----:B------:R-:W-:-:S13]  /*2330*/  ISETP.GE.U32.AND P0, PT, R18, 0xfe, PT ;  /* 0x000000fe1200780c */ /* 0x000fda0003f06070 */
[----:B------:R-:W-:Y:S05]  /*2340*/  @!P0 BRA `(.L_x_48) ;  /* 0x0000000000808947 */ /* 0x000fea0003800000 */
[----:B------:R-:W-:-:S13]  /*2350*/  ISETP.GT.AND P0, PT, R17, 0xfe, PT ;  /* 0x000000fe1100780c */ /* 0x000fda0003f04270 */
[----:B------:R-:W-:Y:S05]  /*2360*/  @P0 BRA `(.L_x_49) ;  /* 0x00000000006c0947 */ /* 0x000fea0003800000 */
[----:B------:R-:W-:-:S13]  /*2370*/  ISETP.GE.AND P0, PT, R17, 0x1, PT ;  /* 0x000000011100780c */ /* 0x000fda0003f06270 */
[----:B------:R-:W-:Y:S05]  /*2380*/  @P0 BRA `(.L_x_50) ;  /* 0x0000000000740947 */ /* 0x000fea0003800000 */
[----:B------:R-:W-:Y:S02]  /*2390*/  ISETP.GE.AND P0, PT, R17, -0x18, PT ;  /* 0xffffffe81100780c */ /* 0x000fe40003f06270 */
[----:B------:R-:W-:-:S11]  /*23a0*/  LOP3.LUT R0, R0, 0x80000000, RZ, 0xc0, !PT ;  /* 0x8000000000007812 */ /* 0x000fd600078ec0ff */
[----:B------:R-:W-:Y:S05]  /*23b0*/  @!P0 BRA `(.L_x_50) ;  /* 0x0000000000688947 */ /* 0x000fea0003800000 */
[CCC-:B------:R-:W-:Y:S01]  /*23c0*/  FFMA.RZ R18, R23.reuse, R15.reuse, R24.reuse ;  /* 0x0000000f17127223 */ /* 0x1c0fe2000000c018 */
[CCC-:B------:R-:W-:Y:S01]  /*23d0*/  FFMA.RP R19, R23.reuse, R15.reuse, R24.reuse ;  /* 0x0000000f17137223 */ /* 0x1c0fe20000008018 */
[----:B------:R-:W-:Y:S01]  /*23e0*/  FFMA.RM R24, R23, R15, R24 ;  /* 0x0000000f17187223 */ /* 0x000fe20000004018 */
[C---:B------:R-:W-:Y:S02]  /*23f0*/  IADD3 R15, PT, PT, R17.reuse, 0x20, RZ ;  /* 0x00000020110f7810 */ /* 0x040fe40007ffe0ff */
[----:B------:R-:W-:Y:S02]  /*2400*/  LOP3.LUT R18, R18, 0x7fffff, RZ, 0xc0, !PT ;  /* 0x007fffff12127812 */ /* 0x000fe400078ec0ff */
[C---:B------:R-:W-:Y:S02]  /*2410*/  ISETP.NE.AND P2, PT, R17.reuse, RZ, PT ;  /* 0x000000ff1100720c */ /* 0x040fe40003f45270 */
[----:B------:R-:W-:Y:S02]  /*2420*/  LOP3.LUT R18, R18, 0x800000, RZ, 0xfc, !PT ;  /* 0x0080000012127812 */ /* 0x000fe400078efcff */
[----:B------:R-:W-:Y:S01]  /*2430*/  ISETP.NE.AND P1, PT, R17, RZ, PT ;  /* 0x000000ff1100720c */ /* 0x000fe20003f25270 */
[----:B------:R-:W-:Y:S01]  /*2440*/  IMAD.MOV R17, RZ, RZ, -R17 ;  /* 0x000000ffff117224 */ /* 0x000fe200078e0a11 */
[----:B------:R-:W-:-:S02]  /*2450*/  SHF.L.U32 R15, R18, R15, RZ ;  /* 0x0000000f120f7219 */ /* 0x000fc400000006ff */
[----:B------:R-:W-:Y:S02]  /*2460*/  FSETP.NEU.FTZ.AND P0, PT, R19, R24, PT ;  /* 0x000000181300720b */ /* 0x000fe40003f1d000 */
[----:B------:R-:W-:Y:S02]  /*2470*/  SEL R17, R17, RZ, P2 ;  /* 0x000000ff11117207 */ /* 0x000fe40001000000 */
[----:B------:R-:W-:Y:S02]  /*2480*/  ISETP.NE.AND P1, PT, R15, RZ, P1 ;  /* 0x000000ff0f00720c */ /* 0x000fe40000f25270 */
[----:B------:R-:W-:Y:S02]  /*2490*/  SHF.R.U32.HI R18, RZ, R17, R18 ;  /* 0x00000011ff127219 */ /* 0x000fe40000011612 */
[----:B------:R-:W-:Y:S02]  /*24a0*/  PLOP3.LUT P0, PT, P0, P1, PT, 0xf8, 0x8f ;  /* 0x00000000008f781c */ /* 0x000fe40000703f70 */
[----:B------:R-:W-:-:S02]  /*24b0*/  SHF.R.U32.HI R17, RZ, 0x1, R18 ;  /* 0x00000001ff117819 */ /* 0x000fc40000011612 */
[----:B------:R-:W-:-:S04]  /*24c0*/  SEL R24, RZ, 0x1, !P0 ;  /* 0x00000001ff187807 */ /* 0x000fc80004000000 */
[----:B------:R-:W-:-:S04]  /*24d0*/  LOP3.LUT R15, R24, 0x1, R17, 0xf8, !PT ;  /* 0x00000001180f7812 */ /* 0x000fc800078ef811 */
[----:B------:R-:W-:-:S04]  /*24e0*/  LOP3.LUT R18, R15, R18, RZ, 0xc0, !PT ;  /* 0x000000120f127212 */ /* 0x000fc800078ec0ff */
[----:B------:R-:W-:-:S04]  /*24f0*/  IADD3 R17, PT, PT, R17, R18, RZ ;  /* 0x0000001211117210 */ /* 0x000fc80007ffe0ff */
[----:B------:R-:W-:Y:S01]  /*2500*/  LOP3.LUT R0, R17, R0, RZ, 0xfc, !PT ;  /* 0x0000000011007212 */ /* 0x000fe200078efcff */
[----:B------:R-:W-:Y:S06]  /*2510*/  BRA `(.L_x_50) ;  /* 0x0000000000107947 */ /* 0x000fec0003800000 */
.L_x_49:
[----:B------:R-:W-:-:S04]  /*2520*/  LOP3.LUT R0, R0, 0x80000000, RZ, 0xc0, !PT ;  /* 0x8000000000007812 */ /* 0x000fc800078ec0ff */
[----:B------:R-:W-:Y:S01]  /*2530*/  LOP3.LUT R0, R0, 0x7f800000, RZ, 0xfc, !PT ;  /* 0x7f80000000007812 */ /* 0x000fe200078efcff */
[----:B------:R-:W-:Y:S06]  /*2540*/  BRA `(.L_x_50) ;  /* 0x0000000000047947 */ /* 0x000fec0003800000 */
.L_x_48:
[----:B------:R-:W-:-:S07]  /*2550*/  LEA R0, R19, R0, 0x17 ;  /* 0x0000000013007211 */ /* 0x000fce00078eb8ff */
.L_x_50:
[----:B------:R-:W-:Y:S05]  /*2560*/  BSYNC.RECONVERGENT B1 ;  /* 0x0000000000017941 */ /* 0x000fea0003800200 */
.L_x_47:
[----:B------:R-:W-:Y:S05]  /*2570*/  BRA `(.L_x_51) ;  /* 0x0000000000207947 */ /* 0x000fea0003800000 */
.L_x_46:
[----:B------:R-:W-:-:S04]  /*2580*/  LOP3.LUT R0, R25, 0x80000000, R0, 0x48, !PT ;  /* 0x8000000019007812 */ /* 0x000fc800078e4800 */
[----:B------:R-:W-:Y:S01]  /*2590*/  LOP3.LUT R0, R0, 0x7f800000, RZ, 0xfc, !PT ;  /* 0x7f80000000007812 */ /* 0x000fe200078efcff */
[----:B------:R-:W-:Y:S06]  /*25a0*/  BRA `(.L_x_51) ;  /* 0x0000000000147947 */ /* 0x000fec0003800000 */
.L_x_45:
[----:B------:R-:W-:Y:S01]  /*25b0*/  LOP3.LUT R0, R25, 0x80000000, R0, 0x48, !PT ;  /* 0x8000000019007812 */ /* 0x000fe200078e4800 */
[----:B------:R-:W-:Y:S06]  /*25c0*/  BRA `(.L_x_51) ;  /* 0x00000000000c7947 */ /* 0x000fec0003800000 */
.L_x_44:
[----:B------:R-:W0:Y:S01]  /*25d0*/  MUFU.RSQ R0, -QNAN ;  /* 0xffc0000000007908 */ /* 0x000e220000001400 */
[----:B------:R-:W-:Y:S05]  /*25e0*/  BRA `(.L_x_51) ;  /* 0x0000000000047947 */ /* 0x000fea0003800000 */
.L_x_43:
[----:B------:R-:W-:-:S07]  /*25f0*/  FADD.FTZ R0, R0, R25 ;  /* 0x0000001900007221 */ /* 0x000fce0000010000 */
.L_x_51:
[----:B------:R-:W-:Y:S05]  /*2600*/  BSYNC.RECONVERGENT B0 ;  /* 0x0000000000007941 */ /* 0x000fea0003800200 */
.L_x_41:
[----:B------:R-:W-:Y:S01]  /*2610*/  HFMA2 R19, -RZ, RZ, 0, 0 ;  /* 0x00000000ff137431 */ /* 0x000fe200000001ff */
[----:B------:R-:W-:-:S04]  /*2620*/  MOV R18, R2 ;  /* 0x0000000200127202 */ /* 0x000fc80000000f00 */
[----:B0-----:R-:W-:Y:S05]  /*2630*/  RET.REL.NODEC R18 `(_ZN6oscean13interpolation3gpu4cuda37trilinearInterpolationOptimizedKernelEPKfPfiiiiiifffffff) ;  /* 0xffffffd812707950 */ /* 0x001fea0003c3ffff */
.L_x_52:
[----:B------:R-:W-:-:S00]  /*2640*/  BRA `(.L_x_52) ;  /* 0xfffffffc00fc7947 */ /* 0x000fc0000383ffff */
[----:B------:R-:W-:-:S00]  /*2650*/  NOP ;  /* 0x0000000000007918 */ /* 0x000fc00000000000 */
        /* <DEDUP_REMOVED lines=10> */
.L_x_79:


//--------------------- .text._ZN6oscean13interpolation3gpu4cuda28trilinearInterpolationKernelEPKfPfiiiiiifffffff --------------------------
	.section	.text._ZN6oscean13interpolation3gpu4cuda28trilinearInterpolationKernelEPKfPfiiiiiifffffff,"ax",@progbits
	.align	128
        .global         _ZN6oscean13interpolation3gpu4cuda28trilinearInterpolationKernelEPKfPfiiiiiifffffff
        .type           _ZN6oscean13interpolation3gpu4cuda28trilinearInterpolationKernelEPKfPfiiiiiifffffff,@function
        .size           _ZN6oscean13interpolation3gpu4cuda28trilinearInterpolationKernelEPKfPfiiiiiifffffff,(.L_x_80 - _ZN6oscean13interpolation3gpu4cuda28trilinearInterpolationKernelEPKfPfiiiiiifffffff)
        .other          _ZN6oscean13interpolation3gpu4cuda28trilinearInterpolationKernelEPKfPfiiiiiifffffff,@"STO_CUDA_ENTRY STV_DEFAULT"
_ZN6oscean13interpolation3gpu4cuda28trilinearInterpolationKernelEPKfPfiiiiiifffffff:
.text._ZN6oscean13interpolation3gpu4cuda28trilinearInterpolationKernelEPKfPfiiiiiifffffff:
[----:B------:R-:W-:Y:S01]  /*0000*/  LDC R1, c[0x0][0x37c] ;  /* 0x0000df00ff017b82 */ /* 0x000fe20000000800 */
[----:B------:R-:W0:Y:S07]  /*0010*/  S2R R5, SR_TID.Y ;  /* 0x0000000000057919 */ /* 0x000e2e0000002200 */
[----:B------:R-:W1:Y:S01]  /*0020*/  LDC R4, c[0x0][0x360] ;  /* 0x0000d800ff047b82 */ /* 0x000e620000000800 */
[----:B------:R-:W2:Y:S01]  /*0030*/  LDCU.64 UR8, c[0x0][0x3a0] ;  /* 0x00007400ff0877ac */ /* 0x000ea20008000a00 */
[----:B------:R-:W1:Y:S01]  /*0040*/  S2R R3, SR_TID.X ;  /* 0x0000000000037919 */ /* 0x000e620000002100 */
[----:B------:R-:W3:Y:S01]  /*0050*/  LDCU UR4, c[0x0][0x39c] ;  /* 0x00007380ff0477ac */ /* 0x000ee20008000800 */
[----:B------:R-:W4:Y:S04]  /*0060*/  S2R R7, SR_TID.Z ;  /* 0x0000000000077919 */ /* 0x000f280000002300 */
[----:B------:R-:W0:Y:S08]  /*0070*/  S2UR UR6, SR_CTAID.Y ;  /* 0x00000000000679c3 */ /* 0x000e300000002600 */
[----:B------:R-:W0:Y:S08]  /*0080*/  LDC R2, c[0x0][0x364] ;  /* 0x0000d900ff027b82 */ /* 0x000e300000000800 */
[----:B------:R-:W1:Y:S08]  /*0090*/  S2UR UR5, SR_CTAID.X ;  /* 0x00000000000579c3 */ /* 0x000e700000002500 */
[----:B------:R-:W4:Y:S08]  /*00a0*/  S2UR UR7, SR_CTAID.Z ;  /* 0x00000000000779c3 */ /* 0x000f300000002700 */
[----:B------:R-:W4:Y:S01]  /*00b0*/  LDC R0, c[0x0][0x368] ;  /* 0x0000da00ff007b82 */ /* 0x000f220000000800 */
[----:B0-----:R-:W-:-:S05]  /*00c0*/  IMAD R2, R2, UR6, R5 ;  /* 0x0000000602027c24 */ /* 0x001fca000f8e0205 */
[----:B--2---:R-:W-:Y:S01]  /*00d0*/  ISETP.GE.AND P0, PT, R2, UR8, PT ;  /* 0x0000000802007c0c */ /* 0x004fe2000bf06270 */
[----:B-1----:R-:W-:-:S05]  /*00e0*/  IMAD R4, R4, UR5, R3 ;  /* 0x0000000504047c24 */ /* 0x002fca000f8e0203 */
[----:B---3--:R-:W-:Y:S01]  /*00f0*/  ISETP.GE.OR P0, PT, R4, UR4, P0 ;  /* 0x0000000404007c0c */ /* 0x008fe20008706670 */
[----:B----4-:R-:W-:-:S05]  /*0100*/  IMAD R5, R0, UR7, R7 ;  /* 0x0000000700057c24 */ /* 0x010fca000f8e0207 */
[----:B------:R-:W-:-:S13]  /*0110*/  ISETP.GE.OR P0, PT, R5, UR9, P0 ;  /* 0x0000000905007c0c */ /* 0x000fda0008706670 */
[----:B------:R-:W-:Y:S05]  /*0120*/  @P0 EXIT ;  /* 0x000000000000094d */ /* 0x000fea0003800000 */
[----:B------:R-:W0:Y:S01]  /*0130*/  LDC.64 R10, c[0x0][0x3a8] ;  /* 0x0000ea00ff0a7b82 */ /* 0x000e220000000a00 */
[----:B------:R-:W-:Y:S01]  /*0140*/  UIADD3 UR4, UPT, UPT, UR4, -0x1, URZ ;  /* 0xffffffff04047890 */ /* 0x000fe2000fffe0ff */
[----:B------:R-:W-:Y:S01]  /*0150*/  I2FP.F32.S32 R0, R4 ;  /* 0x0000000400007245 */ /* 0x000fe20000201400 */
[----:B------:R-:W-:Y:S04]  /*0160*/  BSSY.RECONVERGENT B0, `(.L_x_53) ;  /* 0x0000011000007945 */ /* 0x000fe80003800200 */
[----:B------:R-:W-:-:S04]  /*0170*/  I2FP.F32.S32 R3, UR4 ;  /* 0x0000000400037c45 */ /* 0x000fc80008201400 */
[----:B------:R-:W1:Y:S01]  /*0180*/  MUFU.RCP R6, R3 ;  /* 0x0000000300067308 */ /* 0x000e620000001000 */
[----:B------:R-:W2:Y:S01]  /*0190*/  LDCU UR4, c[0x0][0x3c0] ;  /* 0x00007800ff0477ac */ /* 0x000ea20008000800 */
[----:B0-----:R-:W-:-:S04]  /*01a0*/  FADD R11, R11, -R10 ;  /* 0x8000000a0b0b7221 */ /* 0x001fc80000000000 */
[----:B------:R-:W-:Y:S01]  /*01b0*/  FMUL R0, R11, R0 ;  /* 0x000000000b007220 */ /* 0x000fe20000400000 */
[----:B-1----:R-:W-:Y:S01]  /*01c0*/  FFMA R7, -R3, R6, 1 ;  /* 0x3f80000003077423 */ /* 0x002fe20000000106 */
[----:B--2---:R-:W-:Y:S02]  /*01d0*/  MOV R10, UR4 ;  /* 0x00000004000a7c02 */ /* 0x004fe40008000f00 */
[----:B------:R-:W0:Y:S01]  /*01e0*/  FCHK P0, R0, R3 ;  /* 0x0000000300007302 */ /* 0x000e220000000000 */
[----:B------:R-:W-:-:S04]  /*01f0*/  FFMA R7, R6, R7, R6 ;  /* 0x0000000706077223 */ /* 0x000fc80000000006 */
[----:B------:R-:W-:-:S04]  /*0200*/  FFMA R6, R0, R7, RZ ;  /* 0x0000000700067223 */ /* 0x000fc800000000ff */
[----:B------:R-:W-:-:S04]  /*0210*/  FFMA R8, -R3, R6, R0 ;  /* 0x0000000603087223 */ /* 0x000fc80000000100 */
[----:B------:R-:W-:Y:S01]  /*0220*/  FFMA R6, R7, R8, R6 ;  /* 0x0000000807067223 */ /* 0x000fe20000000006 */
[----:B0-----:R-:W-:Y:S06]  /*0230*/  @!P0 BRA `(.L_x_54) ;  /* 0x00000000000c8947 */ /* 0x001fec0003800000 */
[----:B------:R-:W-:-:S07]  /*0240*/  MOV R8, 0x260 ;  /* 0x0000026000087802 */ /* 0x000fce0000000f00 */
[----:B------:R-:W-:Y:S05]  /*0250*/  CALL.REL.NOINC `($__internal_1_$__cuda_sm3x_div_rn_noftz_f32_slowpath) ;  /* 0x0000000c00387944 */ /* 0x000fea0003c00000 */
[----:B------:R-:W-:-:S07]  /*0260*/  IMAD.MOV.U32 R6, RZ, RZ, R0 ;  /* 0x000000ffff067224 */ /* 0x000fce00078e0000 */
.L_x_54:
[----:B------:R-:W-:Y:S05]  /*0270*/  BSYNC.RECONVERGENT B0 ;  /* 0x0000000000007941 */ /* 0x000fea0003800200 */
.L_x_53:
[----:B------:R-:W0:Y:S01]  /*0280*/  LDCU UR4, c[0x0][0x3a0] ;  /* 0x00007400ff0477ac */ /* 0x000e220008000800 */
[----:B------:R-:W1:Y:S01]  /*0290*/  LDC.64 R12, c[0x0][0x3b0] ;  /* 0x0000ec00ff0c7b82 */ /* 0x000e620000000a00 */
[----:B------:R-:W-:Y:S01]  /*02a0*/  I2FP.F32.U32 R0, R2 ;  /* 0x0000000200007245 */ /* 0x000fe20000201000 */
[----:B------:R-:W-:Y:S01]  /*02b0*/  BSSY.RECONVERGENT B0, `(.L_x_55) ;  /* 0x0000012000007945 */ /* 0x000fe20003800200 */
[----:B0-----:R-:W-:-:S06]  /*02c0*/  UIADD3 UR4, UPT, UPT, UR4, -0x1, URZ ;  /* 0xffffffff04047890 */ /* 0x001fcc000fffe0ff */
[----:B------:R-:W-:Y:S01]  /*02d0*/  I2FP.F32.U32 R3, UR4 ;  /* 0x0000000400037c45 */ /* 0x000fe20008201000 */
[----:B-1----:R-:W-:-:S03]  /*02e0*/  FADD R7, R13, -R12 ;  /* 0x8000000c0d077221 */ /* 0x002fc60000000000 */
[----:B------:R-:W0:Y:S01]  /*02f0*/  MUFU.RCP R8, R3 ;  /* 0x0000000300087308 */ /* 0x000e220000001000 */
[----:B------:R-:W1:Y:S01]  /*0300*/  LDCU UR4, c[0x0][0x3a8] ;  /* 0x00007500ff0477ac */ /* 0x000e620008000800 */
[----:B------:R-:W-:-:S06]  /*0310*/  FMUL R0, R7, R0 ;  /* 0x0000000007007220 */ /* 0x000fcc0000400000 */
[----:B------:R-:W2:Y:S01]  /*0320*/  FCHK P0, R0, R3 ;  /* 0x0000000300007302 */ /* 0x000ea20000000000 */
[----:B0-----:R-:W-:Y:S01]  /*0330*/  FFMA R9, -R3, R8, 1 ;  /* 0x3f80000003097423 */ /* 0x001fe20000000108 */
[----:B-1----:R-:W-:-:S03]  /*0340*/  FADD R6, R6, UR4 ;  /* 0x0000000406067e21 */ /* 0x002fc60008000000 */
[----:B------:R-:W-:-:S04]  /*0350*/  FFMA R9, R8, R9, R8 ;  /* 0x0000000908097223 */ /* 0x000fc80000000008 */
[----:B------:R-:W-:-:S04]  /*0360*/  FFMA R8, R0, R9, RZ ;  /* 0x0000000900087223 */ /* 0x000fc800000000ff */
[----:B------:R-:W-:-:S04]  /*0370*/  FFMA R12, -R3, R8, R0 ;  /* 0x00000008030c7223 */ /* 0x000fc80000000100 */
[----:B------:R-:W-:Y:S01]  /*0380*/  FFMA R14, R9, R12, R8 ;  /* 0x0000000c090e7223 */ /* 0x000fe20000000008 */
[----:B--2---:R-:W-:Y:S06]  /*0390*/  @!P0 BRA `(.L_x_56) ;  /* 0x00000000000c8947 */ /* 0x004fec0003800000 */
[----:B------:R-:W-:-:S07]  /*03a0*/  MOV R8, 0x3c0 ;  /* 0x000003c000087802 */ /* 0x000fce0000000f00 */
[----:B------:R-:W-:Y:S05]  /*03b0*/  CALL.REL.NOINC `($__internal_1_$__cuda_sm3x_div_rn_noftz_f32_slowpath) ;  /* 0x0000000800e07944 */ /* 0x000fea0003c00000 */
[----:B------:R-:W-:-:S07]  /*03c0*/  MOV R14, R0 ;  /* 0x00000000000e7202 */ /* 0x000fce0000000f00 */
.L_x_56:
[----:B------:R-:W-:Y:S05]  /*03d0*/  BSYNC.RECONVERGENT B0 ;  /* 0x0000000000007941 */ /* 0x000fea0003800200 */
.L_x_55:
        /* <DEDUP_REMOVED lines=20> */
[----:B------:R-:W-:-:S07]  /*0520*/  IMAD.MOV.U32 R12, RZ, RZ, R0 ;  /* 0x000000ffff0c7224 */ /* 0x000fce00078e0000 */
.L_x_58:
[----:B------:R-:W-:Y:S05]  /*0530*/  BSYNC.RECONVERGENT B0 ;  /* 0x0000000000007941 */ /* 0x000fea0003800200 */
.L_x_57:
[----:B------:R-:W0:Y:S01]  /*0540*/  LDCU UR5, c[0x0][0x3a8] ;  /* 0x00007500ff0577ac */ /* 0x000e220008000800 */
[----:B------:R-:W1:Y:S01]  /*0550*/  MUFU.RCP R8, R11 ;  /* 0x0000000b00087308 */ /* 0x000e620000001000 */
[----:B------:R-:W-:Y:S01]  /*0560*/  BSSY.RECONVERGENT B0, `(.L_x_59) ;  /* 0x000000f000007945 */ /* 0x000fe20003800200 */
[----:B------:R-:W2:Y:S01]  /*0570*/  LDCU UR4, c[0x0][0x3b8] ;  /* 0x00007700ff0477ac */ /* 0x000ea20008000800 */
[----:B0-----:R-:W-:Y:S01]  /*0580*/  FADD R0, R6, -UR5 ;  /* 0x8000000506007e21 */ /* 0x001fe20008000000 */
[----:B-1----:R-:W-:-:S04]  /*0590*/  FFMA R3, -R11, R8, 1 ;  /* 0x3f8000000b037423 */ /* 0x002fc80000000108 */
[----:B------:R-:W0:Y:S01]  /*05a0*/  FCHK P0, R0, R11 ;  /* 0x0000000b00007302 */ /* 0x000e220000000000 */
[----:B------:R-:W-:Y:S01]  /*05b0*/  FFMA R3, R8, R3, R8 ;  /* 0x0000000308037223 */ /* 0x000fe20000000008 */
[----:B--2---:R-:W-:-:S03]  /*05c0*/  FADD R12, R12, UR4 ;  /* 0x000000040c0c7e21 */ /* 0x004fc60008000000 */
[----:B------:R-:W-:-:S04]  /*05d0*/  FFMA R6, R0, R3, RZ ;  /* 0x0000000300067223 */ /* 0x000fc800000000ff */
[----:B------:R-:W-:-:S04]  /*05e0*/  FFMA R8, -R11, R6, R0 ;  /* 0x000000060b087223 */ /* 0x000fc80000000100 */
[----:B------:R-:W-:Y:S01]  /*05f0*/  FFMA R6, R3, R8, R6 ;  /* 0x0000000803067223 */ /* 0x000fe20000000006 */
[----:B0-----:R-:W-:Y:S06]  /*0600*/  @!P0 BRA `(.L_x_60) ;  /* 0x0000000000108947 */ /* 0x001fec0003800000 */
[----:B------:R-:W-:Y:S02]  /*0610*/  MOV R3, R11 ;  /* 0x0000000b00037202 */ /* 0x000fe40000000f00 */
[----:B------:R-:W-:-:S07]  /*0620*/  MOV R8, 0x640 ;  /* 0x0000064000087802 */ /* 0x000fce0000000f00 */
[----:B------:R-:W-:Y:S05]  /*0630*/  CALL.REL.NOINC `($__internal_1_$__cuda_sm3x_div_rn_noftz_f32_slowpath) ;  /* 0x0000000800407944 */ /* 0x000fea0003c00000 */
[----:B------:R-:W-:-:S07]  /*0640*/  IMAD.MOV.U32 R6, RZ, RZ, R0 ;  /* 0x000000ffff067224 */ /* 0x000fce00078e0000 */
.L_x_60:
[----:B------:R-:W-:Y:S05]  /*0650*/  BSYNC.RECONVERGENT B0 ;  /* 0x0000000000007941 */ /* 0x000fea0003800200 */
.L_x_59:
[----:B------:R-:W0:Y:S01]  /*0660*/  LDCU UR4, c[0x0][0x3b0] ;  /* 0x00007600ff0477ac */ /* 0x000e220008000800 */
[----:B------:R-:W1:Y:S01]  /*0670*/  LDC R11, c[0x0][0x390] ;  /* 0x0000e400ff0b7b82 */ /* 0x000e620000000800 */
[----:B------:R-:W2:Y:S01]  /*0680*/  MUFU.RCP R8, R7 ;  /* 0x0000000700087308 */ /* 0x000ea20000001000 */
[----:B------:R-:W-:Y:S01]  /*0690*/  BSSY.RECONVERGENT B0, `(.L_x_61) ;  /* 0x0000010000007945 */ /* 0x000fe20003800200 */
[----:B0-----:R-:W-:Y:S01]  /*06a0*/  FADD R0, R14, -UR4 ;  /* 0x800000040e007e21 */ /* 0x001fe20008000000 */
[----:B--2---:R-:W-:-:S05]  /*06b0*/  FFMA R3, -R7, R8, 1 ;  /* 0x3f80000007037423 */ /* 0x004fca0000000108 */
[----:B------:R-:W0:Y:S01]  /*06c0*/  FCHK P0, R0, R7 ;  /* 0x0000000700007302 */ /* 0x000e220000000000 */
[----:B------:R-:W-:Y:S01]  /*06d0*/  FFMA R3, R8, R3, R8 ;  /* 0x0000000308037223 */ /* 0x000fe20000000008 */
[----:B-1----:R-:W-:-:S03]  /*06e0*/  IADD3 R11, PT, PT, R11, -0x1, RZ ;  /* 0xffffffff0b0b7810 */ /* 0x002fc60007ffe0ff */
[----:B------:R-:W-:Y:S01]  /*06f0*/  FFMA R8, R0, R3, RZ ;  /* 0x0000000300087223 */ /* 0x000fe200000000ff */
[----:B------:R-:W-:-:S03]  /*0700*/  I2FP.F32.S32 R15, R11 ;  /* 0x0000000b000f7245 */ /* 0x000fc60000201400 */
[----:B------:R-:W-:Y:S02]  /*0710*/  FFMA R9, -R7, R8, R0 ;  /* 0x0000000807097223 */ /* 0x000fe40000000100 */
[----:B------:R-:W-:Y:S02]  /*0720*/  FMUL R6, R15, R6 ;  /* 0x000000060f067220 */ /* 0x000fe40000400000 */
[----:B------:R-:W-:Y:S01]  /*0730*/  FFMA R3, R3, R9, R8 ;  /* 0x0000000903037223 */ /* 0x000fe20000000008 */
[----:B0-----:R-:W-:Y:S06]  /*0740*/  @!P0 BRA `(.L_x_62) ;  /* 0x0000000000108947 */ /* 0x001fec0003800000 */
[----:B------:R-:W-:Y:S01]  /*0750*/  IMAD.MOV.U32 R3, RZ, RZ, R7 ;  /* 0x000000ffff037224 */ /* 0x000fe200078e0007 */
[----:B------:R-:W-:-:S07]  /*0760*/  MOV R8, 0x780 ;  /* 0x0000078000087802 */ /* 0x000fce0000000f00 */
[----:B------:R-:W-:Y:S05]  /*0770*/  CALL.REL.NOINC `($__internal_1_$__cuda_sm3x_div_rn_noftz_f32_slowpath) ;  /* 0x0000000400f07944 */ /* 0x000fea0003c00000 */
[----:B------:R-:W-:-:S07]  /*0780*/  MOV R3, R0 ;  /* 0x0000000000037202 */ /* 0x000fce0000000f00 */
.L_x_62:
[----:B------:R-:W-:Y:S05]  /*0790*/  BSYNC.RECONVERGENT B0 ;  /* 0x0000000000007941 */ /* 0x000fea0003800200 */
.L_x_61:
        /* <DEDUP_REMOVED lines=8> */
[----:B-1----:R-:W-:-:S03]  /*0820*/  VIADD R12, R14, 0xffffffff ;  /* 0xffffffff0e0c7836 */ /* 0x002fc60000000000 */
[----:B------:R-:W-:Y:S02]  /*0830*/  FFMA R8, R0, R9, RZ ;  /* 0x0000000900087223 */ /* 0x000fe400000000ff */
[----:B------:R-:W-:Y:S02]  /*0840*/  I2FP.F32.S32 R14, R12 ;  /* 0x0000000c000e7245 */ /* 0x000fe40000201400 */
[----:B------:R-:W-:-:S03]  /*0850*/  FFMA R16, -R13, R8, R0 ;  /* 0x000000080d107223 */ /* 0x000fc60000000100 */
[----:B------:R-:W-:Y:S01]  /*0860*/  FMUL R7, R14, R3 ;  /* 0x000000030e077220 */ /* 0x000fe20000400000 */
[----:B------:R-:W-:Y:S01]  /*0870*/  FFMA R8, R9, R16, R8 ;  /* 0x0000001009087223 */ /* 0x000fe20000000008 */
[----:B0-----:R-:W-:Y:S06]  /*0880*/  @!P0 BRA `(.L_x_64) ;  /* 0x0000000000108947 */ /* 0x001fec0003800000 */
[----:B------:R-:W-:Y:S02]  /*0890*/  MOV R3, R13 ;  /* 0x0000000d00037202 */ /* 0x000fe40000000f00 */
[----:B------:R-:W-:-:S07]  /*08a0*/  MOV R8, 0x8c0 ;  /* 0x000008c000087802 */ /* 0x000fce0000000f00 */
[----:B------:R-:W-:Y:S05]  /*08b0*/  CALL.REL.NOINC `($__internal_1_$__cuda_sm3x_div_rn_noftz_f32_slowpath) ;  /* 0x0000000400a07944 */ /* 0x000fea0003c00000 */
[----:B------:R-:W-:-:S07]  /*08c0*/  IMAD.MOV.U32 R8, RZ, RZ, R0 ;  /* 0x000000ffff087224 */ /* 0x000fce00078e0000 */
.L_x_64:
[----:B------:R-:W-:Y:S05]  /*08d0*/  BSYNC.RECONVERGENT B0 ;  /* 0x0000000000007941 */ /* 0x000fea0003800200 */
.L_x_63:
[----:B------:R-:W0:Y:S01]  /*08e0*/  LDC R16, c[0x0][0x398] ;  /* 0x0000e600ff107b82 */ /* 0x000e220000000800 */
[C---:B------:R-:W-:Y:S01]  /*08f0*/  FSETP.GT.AND P0, PT, R6.reuse, R15, PT ;  /* 0x0000000f0600720b */ /* 0x040fe20003f04000 */
[----:B------:R-:W1:Y:S01]  /*0900*/  LDCU.64 UR6, c[0x0][0x358] ;  /* 0x00006b00ff0677ac */ /* 0x000e620008000a00 */
[C---:B------:R-:W-:Y:S01]  /*0910*/  FSETP.GT.AND P1, PT, R7.reuse, R14, PT ;  /* 0x0000000e0700720b */ /* 0x040fe20003f24000 */
[----:B------:R-:W-:Y:S01]  /*0920*/  BSSY.RECONVERGENT B0, `(.L_x_65) ;  /* 0x0000059000007945 */ /* 0x000fe20003800200 */
[----:B------:R-:W-:Y:S02]  /*0930*/  FSETP.LT.OR P0, PT, R6, RZ, P0 ;  /* 0x000000ff0600720b */ /* 0x000fe40000701400 */
[----:B------:R-:W-:Y:S02]  /*0940*/  FSETP.LT.OR P1, PT, R7, RZ, P1 ;  /* 0x000000ff0700720b */ /* 0x000fe40000f21400 */
[----:B0-----:R-:W-:-:S04]  /*0950*/  IADD3 R16, PT, PT, R16, -0x1, RZ ;  /* 0xffffffff10107810 */ /* 0x001fc80007ffe0ff */
[----:B------:R-:W-:-:S05]  /*0960*/  I2FP.F32.S32 R3, R16 ;  /* 0x0000001000037245 */ /* 0x000fca0000201400 */
[----:B------:R-:W-:-:S05]  /*0970*/  FMUL R0, R3, R8 ;  /* 0x0000000803007220 */ /* 0x000fca0000400000 */
[----:B------:R-:W-:-:S04]  /*0980*/  FSETP.GT.AND P2, PT, R0, R3, PT ;  /* 0x000000030000720b */ /* 0x000fc80003f44000 */
[----:B------:R-:W-:-:S04]  /*0990*/  FSETP.LT.OR P2, PT, R0, RZ, P2 ;  /* 0x000000ff0000720b */ /* 0x000fc80001741400 */
[----:B------:R-:W-:-:S13]  /*09a0*/  PLOP3.LUT P0, PT, P2, P0, P1, 0xfe, 0x0 ;  /* 0x000000000000781c */ /* 0x000fda0001701f16 */
[----:B-1----:R-:W-:Y:S05]  /*09b0*/  @P0 BRA `(.L_x_66) ;  /* 0x00000004003c0947 */ /* 0x002fea0003800000 */
[----:B------:R-:W0:Y:S01]  /*09c0*/  F2I.FLOOR.NTZ R21, R7 ;  /* 0x0000000700157305 */ /* 0x000e220000207100 */
[----:B------:R-:W1:Y:S01]  /*09d0*/  LDCU.64 UR8, c[0x0][0x390] ;  /* 0x00007200ff0877ac */ /* 0x000e620008000a00 */
[----:B------:R-:W2:Y:S06]  /*09e0*/  LDC.64 R18, c[0x0][0x380] ;  /* 0x0000e000ff127b82 */ /* 0x000eac0000000a00 */
[----:B------:R-:W3:Y:S01]  /*09f0*/  F2I.FLOOR.NTZ R20, R6 ;  /* 0x0000000600147305 */ /* 0x000ee20000207100 */
[----:B0-----:R-:W-:-:S07]  /*0a00*/  VIADDMNMX R12, R21, 0x1, R12, PT ;  /* 0x00000001150c7846 */ /* 0x001fce000380010c */
[----:B------:R-:W0:Y:S01]  /*0a10*/  F2I.FLOOR.NTZ R3, R0 ;  /* 0x0000000000037305 */ /* 0x000e220000207100 */
[----:B-1----:R-:W-:Y:S02]  /*0a20*/  UIMAD UR4, UR8, UR9, URZ ;  /* 0x00000009080472a4 */ /* 0x002fe4000f8e02ff */
[----:B------:R-:W-:Y:S02]  /*0a30*/  IMAD R12, R12, UR8, RZ ;  /* 0x000000080c0c7c24 */ /* 0x000fe4000f8e02ff */
[----:B------:R-:W-:Y:S01]  /*0a40*/  IMAD R9, R21, UR8, RZ ;  /* 0x0000000815097c24 */ /* 0x000fe2000f8e02ff */
[C---:B---3--:R-:W-:Y:S01]  /*0a50*/  VIADDMNMX R11, R20.reuse, 0x1, R11, PT ;  /* 0x00000001140b7846 */ /* 0x048fe2000380010b */
[C---:B0-----:R-:W-:Y:S02]  /*0a60*/  IMAD R8, R3.reuse, UR4, R12 ;  /* 0x0000000403087c24 */ /* 0x041fe4000f8e020c */
[----:B------:R-:W-:Y:S02]  /*0a70*/  IMAD R10, R3, UR4, R9 ;  /* 0x00000004030a7c24 */ /* 0x000fe4000f8e0209 */
[----:B------:R-:W-:Y:S01]  /*0a80*/  IMAD.IADD R15, R11, 0x1, R8 ;  /* 0x000000010b0f7824 */ /* 0x000fe200078e0208 */
[----:B------:R-:W-:-:S02]  /*0a90*/  IADD3 R17, PT, PT, R20, R8, RZ ;  /* 0x0000000814117210 */ /* 0x000fc40007ffe0ff */
[----:B------:R-:W-:Y:S01]  /*0aa0*/  VIADDMNMX R8, R3, 0x1, R16, PT ;  /* 0x0000000103087846 */ /* 0x000fe20003800110 */
[----:B--2---:R-:W-:-:S04]  /*0ab0*/  IMAD.WIDE R14, R15, 0x4, R18 ;  /* 0x000000040f0e7825 */ /* 0x004fc800078e0212 */
[C---:B------:R-:W-:Y:S01]  /*0ac0*/  IMAD R13, R8.reuse, UR4, R9 ;  /* 0x00000004080d7c24 */ /* 0x040fe2000f8e0209 */
[----:B------:R-:W-:Y:S01]  /*0ad0*/  IADD3 R25, PT, PT, R11, R10, RZ ;  /* 0x0000000a0b197210 */ /* 0x000fe20007ffe0ff */
[----:B------:R-:W-:Y:S01]  /*0ae0*/  IMAD R8, R8, UR4, R12 ;  /* 0x0000000408087c24 */ /* 0x000fe2000f8e020c */
[----:B------:R0:W2:Y:S01]  /*0af0*/  LDG.E R22, desc[UR6][R14.64] ;  /* 0x000000060e167981 */ /* 0x0000a2000c1e1900 */
[----:B------:R-:W-:Y:S01]  /*0b00*/  IMAD.WIDE R16, R17, 0x4, R18 ;  /* 0x0000000411107825 */ /* 0x000fe200078e0212 */
[----:B------:R-:W1:Y:S02]  /*0b10*/  LDCU UR4, c[0x0][0x3c0] ;  /* 0x00007800ff0477ac */ /* 0x000e640008000800 */
[CC--:B------:R-:W-:Y:S01]  /*0b20*/  IADD3 R12, PT, PT, R11.reuse, R8.reuse, RZ ;  /* 0x000000080b0c7210 */ /* 0x0c0fe20007ffe0ff */
[C---:B------:R-:W-:Y:S01]  /*0b30*/  IMAD.IADD R9, R20.reuse, 0x1, R10 ;  /* 0x0000000114097824 */ /* 0x040fe200078e020a */
[C---:B------:R-:W-:Y:S01]  /*0b40*/  IADD3 R24, PT, PT, R20.reuse, R8, RZ ;  /* 0x0000000814187210 */ /* 0x040fe20007ffe0ff */
[--C-:B------:R-:W-:Y:S01]  /*0b50*/  IMAD.IADD R27, R20, 0x1, R13.reuse ;  /* 0x00000001141b7824 */ /* 0x100fe200078e020d */
[----:B------:R3:W4:Y:S01]  /*0b60*/  LDG.E R23, desc[UR6][R16.64] ;  /* 0x0000000610177981 */ /* 0x000722000c1e1900 */
[----:B------:R-:W-:-:S02]  /*0b70*/  IMAD.IADD R29, R11, 0x1, R13 ;  /* 0x000000010b1d7824 */ /* 0x000fc400078e020d */
[----:B------:R-:W-:-:S04]  /*0b80*/  IMAD.WIDE R12, R12, 0x4, R18 ;  /* 0x000000040c0c7825 */ /* 0x000fc800078e0212 */
[--C-:B------:R-:W-:Y:S02]  /*0b90*/  IMAD.WIDE R8, R9, 0x4, R18.reuse ;  /* 0x0000000409087825 */ /* 0x100fe400078e0212 */
[----:B------:R-:W5:Y:S02]  /*0ba0*/  LDG.E R12, desc[UR6][R12.64] ;  /* 0x000000060c0c7981 */ /* 0x000f64000c1e1900 */
[--C-:B------:R-:W-:Y:S02]  /*0bb0*/  IMAD.WIDE R10, R27, 0x4, R18.reuse ;  /* 0x000000041b0a7825 */ /* 0x100fe400078e0212 */
[----:B------:R1:W5:Y:S02]  /*0bc0*/  LDG.E R8, desc[UR6][R8.64] ;  /* 0x0000000608087981 */ /* 0x000364000c1e1900 */
[--C-:B0-----:R-:W-:Y:S02]  /*0bd0*/  IMAD.WIDE R14, R25, 0x4, R18.reuse ;  /* 0x00000004190e7825 */ /* 0x101fe400078e0212 */
[----:B------:R0:W5:Y:S02]  /*0be0*/  LDG.E R10, desc[UR6][R10.64] ;  /* 0x000000060a0a7981 */ /* 0x000164000c1e1900 */
[----:B---3--:R-:W-:-:S02]  /*0bf0*/  IMAD.WIDE R16, R29, 0x4, R18 ;  /* 0x000000041d107825 */ /* 0x008fc400078e0212 */
[----:B------:R-:W3:Y:S02]  /*0c00*/  LDG.E R14, desc[UR6][R14.64] ;  /* 0x000000060e0e7981 */ /* 0x000ee4000c1e1900 */
[----:B------:R-:W-:Y:S02]  /*0c10*/  IMAD.WIDE R18, R24, 0x4, R18 ;  /* 0x0000000418127825 */ /* 0x000fe400078e0212 */
[----:B------:R-:W3:Y:S04]  /*0c20*/  LDG.E R16, desc[UR6][R16.64] ;  /* 0x0000000610107981 */ /* 0x000ee8000c1e1900 */
[----:B------:R-:W3:Y:S01]  /*0c30*/  LDG.E R18, desc[UR6][R18.64] ;  /* 0x0000000612127981 */ /* 0x000ee2000c1e1900 */
[----:B------:R-:W-:-:S05]  /*0c40*/  I2FP.F32.S32 R25, R20 ;  /* 0x0000001400197245 */ /* 0x000fca0000201400 */
[----:B------:R-:W-:-:S04]  /*0c50*/  FADD R20, R6, -R25 ;  /* 0x8000001906147221 */ /* 0x000fc80000000000 */
[----:B------:R-:W-:Y:S01]  /*0c60*/  FADD R6, -R20, 1 ;  /* 0x3f80000014067421 */ /* 0x000fe20000000100 */
[----:B------:R-:W-:-:S05]  /*0c70*/  I2FP.F32.S32 R3, R3 ;  /* 0x0000000300037245 */ /* 0x000fca0000201400 */
[----:B------:R-:W-:Y:S01]  /*0c80*/  FADD R3, R0, -R3 ;  /* 0x8000000300037221 */ /* 0x000fe20000000000 */
[----:B--2---:R-:W-:-:S04]  /*0c90*/  FSETP.NAN.AND P1, PT, |R22|, |R22|, PT ;  /* 0x400000161600720b */ /* 0x004fc80003f28200 */
[----:B-1----:R-:W-:Y:S02]  /*0ca0*/  FSEL R9, R22, UR4, !P1 ;  /* 0x0000000416097c08 */ /* 0x002fe4000c800000 */
[----:B------:R-:W-:Y:S02]  /*0cb0*/  I2FP.F32.S32 R22, R21 ;  /* 0x0000001500167245 */ /* 0x000fe40000201400 */
[----:B----4-:R-:W-:Y:S01]  /*0cc0*/  FSETP.NAN.AND P0, PT, |R23|, |R23|, PT ;  /* 0x400000171700720b */ /* 0x010fe20003f08200 */
[----:B------:R-:W-:Y:S01]  /*0cd0*/  FMUL R24, R20, R9 ;  /* 0x0000000914187220 */ /* 0x000fe20000400000 */
[----:B-----5:R-:W-:-:S04]  /*0ce0*/  FSETP.NAN.AND P4, PT, |R12|, |R12|, PT ;  /* 0x4000000c0c00720b */ /* 0x020fc80003f88200 */
[----:B0-----:R-:W-:Y:S02]  /*0cf0*/  FSEL R11, R12, UR4, !P4 ;  /* 0x000000040c0b7c08 */ /* 0x001fe4000e000000 */
[----:B------:R-:W-:Y:S02]  /*0d00*/  FSETP.NAN.AND P4, PT, |R10|, |R10|, PT ;  /* 0x4000000a0a00720b */ /* 0x000fe40003f88200 */
[----:B---3--:R-:W-:Y:S02]  /*0d10*/  FSETP.NAN.AND P1, PT, |R14|, |R14|, PT ;  /* 0x4000000e0e00720b */ /* 0x008fe40003f28200 */
[----:B------:R-:W-:Y:S02]  /*0d20*/  FSETP.NAN.AND P2, PT, |R16|, |R16|, PT ;  /* 0x400000101000720b */ /* 0x000fe40003f48200 */
[----:B------:R-:W-:Y:S02]  /*0d30*/  FSETP.NAN.AND P3, PT, |R18|, |R18|, PT ;  /* 0x400000121200720b */ /* 0x000fe40003f68200 */
[----:B------:R-:W-:Y:S01]  /*0d40*/  FSEL R9, R14, UR4, !P1 ;  /* 0x000000040e097c08 */ /* 0x000fe2000c800000 */
[----:B------:R-:W-:Y:S01]  /*0d50*/  FMUL R12, R20, R11 ;  /* 0x0000000b140c7220 */ /* 0x000fe20000400000 */
[----:B------:R-:W-:-:S02]  /*0d60*/  FSEL R13, R16, UR4, !P2 ;  /* 0x00000004100d7c08 */ /* 0x000fc4000d000000 */
[----:B------:R-:W-:Y:S02]  /*0d70*/  FSEL R15, R18, UR4, !P3 ;  /* 0x00000004120f7c08 */ /* 0x000fe4000d800000 */
[----:B------:R-:W-:Y:S02]  /*0d80*/  FSEL R23, R23, UR4, !P0 ;  /* 0x0000000417177c08 */ /* 0x000fe4000c000000 */
[----:B------:R-:W-:Y:S01]  /*0d90*/  FSEL R11, R10, UR4, !P4 ;  /* 0x000000040a0b7c08 */ /* 0x000fe2000e000000 */
[----:B------:R-:W-:Y:S01]  /*0da0*/  FMUL R10, R20, R9 ;  /* 0x00000009140a7220 */ /* 0x000fe20000400000 */
[----:B------:R-:W-:Y:S01]  /*0db0*/  FSETP.NAN.AND P0, PT, |R8|, |R8|, PT ;  /* 0x400000080800720b */ /* 0x000fe20003f08200 */
[----:B------:R-:W-:Y:S01]  /*0dc0*/  FADD R7, R7, -R22 ;  /* 0x8000001607077221 */ /* 0x000fe20000000000 */
[----:B------:R-:W-:Y:S01]  /*0dd0*/  FMUL R20, R20, R13 ;  /* 0x0000000d14147220 */ /* 0x000fe20000400000 */
[-C--:B------:R-:W-:Y:S01]  /*0de0*/  FFMA R12, R15, R6.reuse, R12 ;  /* 0x000000060f0c7223 */ /* 0x080fe2000000000c */
[----:B------:R-:W-:Y:S01]  /*0df0*/  FSEL R9, R8, UR4, !P0 ;  /* 0x0000000408097c08 */ /* 0x000fe2000c000000 */
[-C--:B------:R-:W-:Y:S01]  /*0e00*/  FFMA R22, R23, R6.reuse, R24 ;  /* 0x0000000617167223 */ /* 0x080fe20000000018 */
[----:B------:R-:W-:Y:S01]  /*0e10*/  FFMA R11, R11, R6, R20 ;  /* 0x000000060b0b7223 */ /* 0x000fe20000000014 */
[C---:B------:R-:W-:Y:S01]  /*0e20*/  FADD R8, -R7.reuse, 1 ;  /* 0x3f80000007087421 */ /* 0x040fe20000000100 */
[----:B------:R-:W-:Y:S01]  /*0e30*/  FMUL R12, R7, R12 ;  /* 0x0000000c070c7220 */ /* 0x000fe20000400000 */
[----:B------:R-:W-:Y:S01]  /*0e40*/  FFMA R9, R9, R6, R10 ;  /* 0x0000000609097223 */ /* 0x000fe2000000000a */
[----:B------:R-:W-:-:S02]  /*0e50*/  FMUL R22, R7, R22 ;  /* 0x0000001607167220 */ /* 0x000fc40000400000 */
[-C--:B------:R-:W-:Y:S01]  /*0e60*/  FFMA R12, R11, R8.reuse, R12 ;  /* 0x000000080b0c7223 */ /* 0x080fe2000000000c */
[----:B------:R-:W-:Y:S01]  /*0e70*/  FADD R10, -R3, 1 ;  /* 0x3f800000030a7421 */ /* 0x000fe20000000100 */
[----:B------:R-:W-:Y:S02]  /*0e80*/  FFMA R9, R9, R8, R22 ;  /* 0x0000000809097223 */ /* 0x000fe40000000016 */
[----:B------:R-:W-:-:S04]  /*0e90*/  FMUL R12, R3, R12 ;  /* 0x0000000c030c7220 */ /* 0x000fc80000400000 */
[----:B------:R-:W-:-:S07]  /*0ea0*/  FFMA R10, R9, R10, R12 ;  /* 0x0000000a090a7223 */ /* 0x000fce000000000c */
.L_x_66:
[----:B------:R-:W-:Y:S05]  /*0eb0*/  BSYNC.RECONVERGENT B0 ;  /* 0x0000000000007941 */ /* 0x000fea0003800200 */
.L_x_65:
        /* <DEDUP_REMOVED lines=8> */
        .weak           $__internal_1_$__cuda_sm3x_div_rn_noftz_f32_slowpath
        .type           $__internal_1_$__cuda_sm3x_div_rn_noftz_f32_slowpath,@function
        .size           $__internal_1_$__cuda_sm3x_div_rn_noftz_f32_slowpath,(.L_x_80 - $__internal_1_$__cuda_sm3x_div_rn_noftz_f32_slowpath)
$__internal_1_$__cuda_sm3x_div_rn_noftz_f32_slowpath:
[----:B------:R-:W-:Y:S01]  /*0f40*/  SHF.R.U32.HI R9, RZ, 0x17, R3 ;  /* 0x00000017ff097819 */ /* 0x000fe20000011603 */
[----:B------:R-:W-:Y:S01]  /*0f50*/  BSSY.RECONVERGENT B1, `(.L_x_67) ;  /* 0x0000062000017945 */ /* 0x000fe20003800200 */
[----:B------:R-:W-:Y:S02]  /*0f60*/  SHF.R.U32.HI R18, RZ, 0x17, R0 ;  /* 0x00000017ff127819 */ /* 0x000fe40000011600 */
[----:B------:R-:W-:Y:S02]  /*0f70*/  LOP3.LUT R9, R9, 0xff, RZ, 0xc0, !PT ;  /* 0x000000ff09097812 */ /* 0x000fe400078ec0ff */
[----:B------:R-:W-:-:S03]  /*0f80*/  LOP3.LUT R18, R18, 0xff, RZ, 0xc0, !PT ;  /* 0x000000ff12127812 */ /* 0x000fc600078ec0ff */
[----:B------:R-:W-:Y:S01]  /*0f90*/  VIADD R19, R9, 0xffffffff ;  /* 0xffffffff09137836 */ /* 0x000fe20000000000 */
[----:B------:R-:W-:-:S04]  /*0fa0*/  IADD3 R17, PT, PT, R18, -0x1, RZ ;  /* 0xffffffff12117810 */ /* 0x000fc80007ffe0ff */
        /* <DEDUP_REMOVED lines=23> */
[----:B------:R-:W-:Y:S02]  /*1120*/  @!P0 IMAD.MOV.U32 R16, RZ, RZ, -0x40 ;  /* 0xffffffc0ff108424 */ /* 0x000fe400078e00ff */
[----:B------:R-:W-:Y:S01]  /*1130*/  @!P0 FFMA R0, R0, 1.84467440737095516160e+19, RZ ;  /* 0x5f80000000008823 */ /* 0x000fe200000000ff */
[----:B------:R-:W-:Y:S02]  /*1140*/  @!P1 FFMA R3, R3, 1.84467440737095516160e+19, RZ ;  /* 0x5f80000003039823 */ /* 0x000fe400000000ff */
[----:B------:R-:W-:-:S07]  /*1150*/  @!P1 IADD3 R16, PT, PT, R16, 0x40, RZ ;  /* 0x0000004010109810 */ /* 0x000fce0007ffe0ff */
.L_x_68:
[----:B------:R-:W-:Y:S01]  /*1160*/  LEA R20, R9, 0xc0800000, 0x17 ;  /* 0xc080000009147811 */ /* 0x000fe200078eb8ff */
[----:B------:R-:W-:Y:S01]  /*1170*/  VIADD R18, R18, 0xffffff81 ;  /* 0xffffff8112127836 */ /* 0x000fe20000000000 */
[----:B------:R-:W-:Y:S02]  /*1180*/  BSSY.RECONVERGENT B2, `(.L_x_73) ;  /* 0x0000035000027945 */ /* 0x000fe40003800200 */
[----:B------:R-:W-:Y:S01]  /*1190*/  IADD3 R19, PT, PT, -R20, R3, RZ ;  /* 0x0000000314137210 */ /* 0x000fe20007ffe1ff */
[----:B------:R-:W-:-:S03]  /*11a0*/  IMAD R0, R18, -0x800000, R0 ;  /* 0xff80000012007824 */ /* 0x000fc600078e0200 */
[----:B------:R0:W1:Y:S01]  /*11b0*/  MUFU.RCP R20, R19 ;  /* 0x0000001300147308 */ /* 0x0000620000001000 */
[----:B------:R-:W-:Y:S01]  /*11c0*/  FADD.FTZ R3, -R19, -RZ ;  /* 0x800000ff13037221 */ /* 0x000fe20000010100 */
[----:B0-----:R-:W-:-:S04]  /*11d0*/  IADD3 R19, PT, PT, R18, 0x7f, -R9 ;  /* 0x0000007f12137810 */ /* 0x001fc80007ffe809 */
[----:B------:R-:W-:Y:S01]  /*11e0*/  IADD3 R19, PT, PT, R19, R16, RZ ;  /* 0x0000001013137210 */ /* 0x000fe20007ffe0ff */
[----:B-1----:R-:W-:-:S04]  /*11f0*/  FFMA R17, R20, R3, 1 ;  /* 0x3f80000014117423 */ /* 0x002fc80000000003 */
        /* <DEDUP_REMOVED lines=8> */
[----:B------:R-:W-:-:S05]  /*1280*/  IADD3 R9, PT, PT, R9, R19, RZ ;  /* 0x0000001309097210 */ /* 0x000fca0007ffe0ff */
[----:B------:R-:W-:-:S05]  /*1290*/  VIADD R16, R9, 0xffffffff ;  /* 0xffffffff09107836 */ /* 0x000fca0000000000 */
        /* <DEDUP_REMOVED lines=9> */
[-CC-:B------:R-:W-:Y:S01]  /*1330*/  FFMA.RZ R16, R17, R3.reuse, R20.reuse ;  /* 0x0000000311107223 */ /* 0x180fe2000000c014 */
[C---:B------:R-:W-:Y:S02]  /*1340*/  ISETP.NE.AND P2, PT, R9.reuse, RZ, PT ;  /* 0x000000ff0900720c */ /* 0x040fe40003f45270 */
[----:B------:R-:W-:Y:S02]  /*1350*/  ISETP.NE.AND P1, PT, R9, RZ, PT ;  /* 0x000000ff0900720c */ /* 0x000fe40003f25270 */
[----:B------:R-:W-:Y:S01]  /*1360*/  LOP3.LUT R18, R16, 0x7fffff, RZ, 0xc0, !PT ;  /* 0x007fffff10127812 */ /* 0x000fe200078ec0ff */
[CCC-:B------:R-:W-:Y:S01]  /*1370*/  FFMA.RP R16, R17.reuse, R3.reuse, R20.reuse ;  /* 0x0000000311107223 */ /* 0x1c0fe20000008014 */
[----:B------:R-:W-:Y:S01]  /*1380*/  FFMA.RM R3, R17, R3, R20 ;  /* 0x0000000311037223 */ /* 0x000fe20000004014 */
[----:B------:R-:W-:Y:S02]  /*1390*/  IADD3 R17, PT, PT, R9, 0x20, RZ ;  /* 0x0000002009117810 */ /* 0x000fe40007ffe0ff */
[----:B------:R-:W-:-:S02]  /*13a0*/  LOP3.LUT R18, R18, 0x800000, RZ, 0xfc, !PT ;  /* 0x0080000012127812 */ /* 0x000fc400078efcff */
[----:B------:R-:W-:Y:S02]  /*13b0*/  IADD3 R9, PT, PT, -R9, RZ, RZ ;  /* 0x000000ff09097210 */ /* 0x000fe40007ffe1ff */
[----:B------:R-:W-:Y:S02]  /*13c0*/  SHF.L.U32 R17, R18, R17, RZ ;  /* 0x0000001112117219 */ /* 0x000fe400000006ff */
[----:B------:R-:W-:Y:S02]  /*13d0*/  FSETP.NEU.FTZ.AND P0, PT, R16, R3, PT ;  /* 0x000000031000720b */ /* 0x000fe40003f1d000 */
[----:B------:R-:W-:Y:S02]  /*13e0*/  SEL R3, R9, RZ, P2 ;  /* 0x000000ff09037207 */ /* 0x000fe40001000000 */
[----:B------:R-:W-:Y:S02]  /*13f0*/  ISETP.NE.AND P1, PT, R17, RZ, P1 ;  /* 0x000000ff1100720c */ /* 0x000fe40000f25270 */
[----:B------:R-:W-:-:S02]  /*1400*/  SHF.R.U32.HI R3, RZ, R3, R18 ;  /* 0x00000003ff037219 */ /* 0x000fc40000011612 */
[----:B------:R-:W-:Y:S02]  /*1410*/  PLOP3.LUT P0, PT, P0, P1, PT, 0xf8, 0x8f ;  /* 0x00000000008f781c */ /* 0x000fe40000703f70 */
[----:B------:R-:W-:Y:S02]  /*1420*/  SHF.R.U32.HI R16, RZ, 0x1, R3 ;  /* 0x00000001ff107819 */ /* 0x000fe40000011603 */
[----:B------:R-:W-:-:S04]  /*1430*/  SEL R9, RZ, 0x1, !P0 ;  /* 0x00000001ff097807 */ /* 0x000fc80004000000 */
[----:B------:R-:W-:-:S04]  /*1440*/  LOP3.LUT R18, R9, 0x1, R16, 0xf8, !PT ;  /* 0x0000000109127812 */ /* 0x000fc800078ef810 */
[----:B------:R-:W-:-:S05]  /*1450*/  LOP3.LUT R3, R18, R3, RZ, 0xc0, !PT ;  /* 0x0000000312037212 */ /* 0x000fca00078ec0ff */
[----:B------:R-:W-:-:S05]  /*1460*/  IMAD.IADD R3, R16, 0x1, R3 ;  /* 0x0000000110037824 */ /* 0x000fca00078e0203 */
[----:B------:R-:W-:Y:S01]  /*1470*/  LOP3.LUT R0, R3, R0, RZ, 0xfc, !PT ;  /* 0x0000000003007212 */ /* 0x000fe200078efcff */
[----:B------:R-:W-:Y:S06]  /*1480*/  BRA `(.L_x_76) ;  /* 0x0000000000107947 */ /* 0x000fec0003800000 */
.L_x_75:
[----:B------:R-:W-:-:S04]  /*1490*/  LOP3.LUT R0, R0, 0x80000000, RZ, 0xc0, !PT ;  /* 0x8000000000007812 */ /* 0x000fc800078ec0ff */
[----:B------:R-:W-:Y:S01]  /*14a0*/  LOP3.LUT R0, R0, 0x7f800000, RZ, 0xfc, !PT ;  /* 0x7f80000000007812 */ /* 0x000fe200078efcff */
[----:B------:R-:W-:Y:S06]  /*14b0*/  BRA `(.L_x_76) ;  /* 0x0000000000047947 */ /* 0x000fec0003800000 */
.L_x_74:
[----:B------:R-:W-:-:S07]  /*14c0*/  LEA R0, R19, R0, 0x17 ;  /* 0x0000000013007211 */ /* 0x000fce00078eb8ff */
.L_x_76:
[----:B------:R-:W-:Y:S05]  /*14d0*/  BSYNC.RECONVERGENT B2 ;  /* 0x0000000000027941 */ /* 0x000fea0003800200 */
.L_x_73:
[----:B------:R-:W-:Y:S05]  /*14e0*/  BRA `(.L_x_77) ;  /* 0x0000000000207947 */ /* 0x000fea0003800000 */
.L_x_72:
[----:B------:R-:W-:-:S04]  /*14f0*/  LOP3.LUT R0, R3, 0x80000000, R0, 0x48, !PT ;  /* 0x8000000003007812 */ /* 0x000fc800078e4800 */
[----:B------:R-:W-:Y:S01]  /*1500*/  LOP3.LUT R0, R0, 0x7f800000, RZ, 0xfc, !PT ;  /* 0x7f80000000007812 */ /* 0x000fe200078efcff */
[----:B------:R-:W-:Y:S06]  /*1510*/  BRA `(.L_x_77) ;  /* 0x0000000000147947 */ /* 0x000fec0003800000 */
.L_x_71:
[----:B------:R-:W-:Y:S01]  /*1520*/  LOP3.LUT R0, R3, 0x80000000, R0, 0x48, !PT ;  /* 0x8000000003007812 */ /* 0x000fe200078e4800 */
[----:B------:R-:W-:Y:S06]  /*1530*/  BRA `(.L_x_77) ;  /* 0x00000000000c7947 */ /* 0x000fec0003800000 */
.L_x_70:
[----:B------:R-:W0:Y:S01]  /*1540*/  MUFU.RSQ R0, -QNAN ;  /* 0xffc0000000007908 */ /* 0x000e220000001400 */
[----:B------:R-:W-:Y:S05]  /*1550*/  BRA `(.L_x_77) ;  /* 0x0000000000047947 */ /* 0x000fea0003800000 */
.L_x_69:
[----:B------:R-:W-:-:S07]  /*1560*/  FADD.FTZ R0, R0, R3 ;  /* 0x0000000300007221 */ /* 0x000fce0000010000 */
.L_x_77:
[----:B------:R-:W-:Y:S05]  /*1570*/  BSYNC.RECONVERGENT B1 ;  /* 0x0000000000017941 */ /* 0x000fea0003800200 */
.L_x_67:
[----:B------:R-:W-:-:S04]  /*1580*/  HFMA2 R9, -RZ, RZ, 0, 0 ;  /* 0x00000000ff097431 */ /* 0x000fc800000001ff */
[----:B0-----:R-:W-:Y:S05]  /*1590*/  RET.REL.NODEC R8 `(_ZN6oscean13interpolation3gpu4cuda28trilinearInterpolationKernelEPKfPfiiiiiifffffff) ;  /* 0xffffffe808987950 */ /* 0x001fea0003c3ffff */
.L_x_78:
        /* <DEDUP_REMOVED lines=14> */
.L_x_80:


//--------------------- .nv.shared._ZN6oscean13interpolation3gpu4cuda37trilinearInterpolationOptimizedKernelEPKfPfiiiiiifffffff --------------------------
	.section	.nv.shared._ZN6oscean13interpolation3gpu4cuda37trilinearInterpolationOptimizedKernelEPKfPfiiiiiifffffff,"aw",@nobits
	.sectionflags	@""
	.align	4
.nv.shared._ZN6oscean13interpolation3gpu4cuda37trilinearInterpolationOptimizedKernelEPKfPfiiiiiifffffff:
	.zero		5024


//--------------------- .nv.shared.reserved.0     --------------------------
	.section	.nv.shared.reserved.0,"aw",@nobits
	.weak		__nv_reservedSMEM_offset_0_alias
	.size		__nv_reservedSMEM_offset_0_alias, 0, 64
	.other		__nv_reservedSMEM_offset_0_alias,@"STO_CUDA_RESERVED_SHARED STV_DEFAULT"
__nv_reservedSMEM_offset_0_alias:
	.zero		0
	.zero		64


//--------------------- .nv.constant0._ZN6oscean13interpolation3gpu4cuda37trilinearInterpolationOptimizedKernelEPKfPfiiiiiifffffff --------------------------
	.section	.nv.constant0._ZN6oscean13interpolation3gpu4cuda37trilinearInterpolationOptimizedKernelEPKfPfiiiiiifffffff,"a",@progbits
	.sectionflags	@""
	.align	4
.nv.constant0._ZN6oscean13interpolation3gpu4cuda37trilinearInterpolationOptimizedKernelEPKfPfiiiiiifffffff:
	.zero		964


//--------------------- .nv.constant0._ZN6oscean13interpolation3gpu4cuda28trilinearInterpolationKernelEPKfPfiiiiiifffffff --------------------------
	.section	.nv.constant0._ZN6oscean13interpolation3gpu4cuda28trilinearInterpolationKernelEPKfPfiiiiiifffffff,"a",@progbits
	.sectionflags	@""
	.align	4
.nv.constant0._ZN6oscean13interpolation3gpu4cuda28trilinearInterpolationKernelEPKfPfiiiiiifffffff:
	.zero		964


//--------------------- SYMBOLS --------------------------

	.type		.nv.reservedSmem.offset0,@object
	.size		.nv.reservedSmem.offset0,0x4
	.type		.nv.reservedSmem.cap,@object
	.size		.nv.reservedSmem.cap,0x4
